//
// Generated by NVIDIA NVVM Compiler
//
// Compiler Build ID: CL-36424714
// Cuda compilation tools, release 13.0, V13.0.88
// Based on NVVM 20.0.0
//

.version 9.0
.target sm_100
.address_size 64

	// .globl	_Z15normalizeKernelPfS_iff

.visible .entry _Z15normalizeKernelPfS_iff(
	.param .u64 .ptr .align 1 _Z15normalizeKernelPfS_iff_param_0,
	.param .u64 .ptr .align 1 _Z15normalizeKernelPfS_iff_param_1,
	.param .u32 _Z15normalizeKernelPfS_iff_param_2,
	.param .f32 _Z15normalizeKernelPfS_iff_param_3,
	.param .f32 _Z15normalizeKernelPfS_iff_param_4
)
{
	.reg .pred 	%p<2>;
	.reg .b32 	%r<6>;
	.reg .b32 	%f<7>;
	.reg .b64 	%rd<8>;

	ld.param.u64 	%rd1, [_Z15normalizeKernelPfS_iff_param_0];
	ld.param.u64 	%rd2, [_Z15normalizeKernelPfS_iff_param_1];
	ld.param.u32 	%r2, [_Z15normalizeKernelPfS_iff_param_2];
	ld.param.f32 	%f1, [_Z15normalizeKernelPfS_iff_param_3];
	ld.param.f32 	%f2, [_Z15normalizeKernelPfS_iff_param_4];
	mov.u32 	%r3, %tid.x;
	mov.u32 	%r4, %ctaid.x;
	mov.u32 	%r5, %ntid.x;
	mad.lo.s32 	%r1, %r4, %r5, %r3;
	setp.ge.s32 	%p1, %r1, %r2;
	@%p1 bra 	$L__BB0_2;
	cvta.to.global.u64 	%rd3, %rd1;
	cvta.to.global.u64 	%rd4, %rd2;
	mul.wide.s32 	%rd5, %r1, 4;
	add.s64 	%rd6, %rd3, %rd5;
	ld.global.f32 	%f3, [%rd6];
	sub.f32 	%f4, %f3, %f1;
	sub.f32 	%f5, %f2, %f1;
	div.rn.f32 	%f6, %f4, %f5;
	add.s64 	%rd7, %rd4, %rd5;
	st.global.f32 	[%rd7], %f6;
$L__BB0_2:
	ret;

}
	// .globl	_Z12resizeKernelPfS_iiii
.visible .entry _Z12resizeKernelPfS_iiii(
	.param .u64 .ptr .align 1 _Z12resizeKernelPfS_iiii_param_0,
	.param .u64 .ptr .align 1 _Z12resizeKernelPfS_iiii_param_1,
	.param .u32 _Z12resizeKernelPfS_iiii_param_2,
	.param .u32 _Z12resizeKernelPfS_iiii_param_3,
	.param .u32 _Z12resizeKernelPfS_iiii_param_4,
	.param .u32 _Z12resizeKernelPfS_iiii_param_5
)
{
	.reg .pred 	%p<4>;
	.reg .b32 	%r<25>;
	.reg .b32 	%f<21>;
	.reg .b64 	%rd<11>;

	ld.param.u64 	%rd1, [_Z12resizeKernelPfS_iiii_param_0];
	ld.param.u64 	%rd2, [_Z12resizeKernelPfS_iiii_param_1];
	ld.param.u32 	%r3, [_Z12resizeKernelPfS_iiii_param_2];
	ld.param.u32 	%r4, [_Z12resizeKernelPfS_iiii_param_3];
	ld.param.u32 	%r5, [_Z12resizeKernelPfS_iiii_param_4];
	ld.param.u32 	%r7, [_Z12resizeKernelPfS_iiii_param_5];
	mov.u32 	%r8, %ctaid.x;
	mov.u32 	%r9, %ntid.x;
	mov.u32 	%r10, %tid.x;
	mad.lo.s32 	%r1, %r8, %r9, %r10;
	mov.u32 	%r11, %ctaid.y;
	mov.u32 	%r12, %ntid.y;
	mov.u32 	%r13, %tid.y;
	mad.lo.s32 	%r14, %r11, %r12, %r13;
	setp.ge.s32 	%p1, %r1, %r5;
	setp.ge.s32 	%p2, %r14, %r7;
	or.pred  	%p3, %p1, %p2;
	@%p3 bra 	$L__BB1_2;
	cvta.to.global.u64 	%rd3, %rd1;
	cvta.to.global.u64 	%rd4, %rd2;
	add.s32 	%r15, %r3, -1;
	mul.lo.s32 	%r16, %r15, %r1;
	cvt.rn.f32.s32 	%f1, %r16;
	add.s32 	%r17, %r5, -1;
	cvt.rn.f32.s32 	%f2, %r17;
	div.rn.f32 	%f3, %f1, %f2;
	add.s32 	%r18, %r4, -1;
	mul.lo.s32 	%r19, %r18, %r14;
	cvt.rn.f32.s32 	%f4, %r19;
	add.s32 	%r20, %r7, -1;
	cvt.rn.f32.u32 	%f5, %r20;
	div.rn.f32 	%f6, %f4, %f5;
	cvt.rzi.s32.f32 	%r21, %f3;
	cvt.rzi.s32.f32 	%r22, %f6;
	cvt.rn.f32.s32 	%f7, %r21;
	sub.f32 	%f8, %f3, %f7;
	cvt.rn.f32.s32 	%f9, %r22;
	sub.f32 	%f10, %f6, %f9;
	mad.lo.s32 	%r23, %r22, %r3, %r21;
	mul.wide.s32 	%rd5, %r23, 4;
	add.s64 	%rd6, %rd3, %rd5;
	ld.global.f32 	%f11, [%rd6];
	ld.global.f32 	%f12, [%rd6+4];
	mul.wide.s32 	%rd7, %r3, 4;
	add.s64 	%rd8, %rd6, %rd7;
	ld.global.f32 	%f13, [%rd8];
	ld.global.f32 	%f14, [%rd8+4];
	sub.f32 	%f15, %f12, %f11;
	fma.rn.f32 	%f16, %f8, %f15, %f11;
	sub.f32 	%f17, %f14, %f13;
	fma.rn.f32 	%f18, %f8, %f17, %f13;
	sub.f32 	%f19, %f18, %f16;
	fma.rn.f32 	%f20, %f10, %f19, %f16;
	mad.lo.s32 	%r24, %r5, %r14, %r1;
	mul.wide.s32 	%rd9, %r24, 4;
	add.s64 	%rd10, %rd4, %rd9;
	st.global.f32 	[%rd10], %f20;
$L__BB1_2:
	ret;

}
	// .globl	_Z17sobelFilterKernelPfS_ii
.visible .entry _Z17sobelFilterKernelPfS_ii(
	.param .u64 .ptr .align 1 _Z17sobelFilterKernelPfS_ii_param_0,
	.param .u64 .ptr .align 1 _Z17sobelFilterKernelPfS_ii_param_1,
	.param .u32 _Z17sobelFilterKernelPfS_ii_param_2,
	.param .u32 _Z17sobelFilterKernelPfS_ii_param_3
)
{
	.reg .pred 	%p<8>;
	.reg .b32 	%r<20>;
	.reg .b32 	%f<14>;
	.reg .b64 	%rd<14>;
	.reg .b64 	%fd<21>;

	ld.param.u64 	%rd1, [_Z17sobelFilterKernelPfS_ii_param_0];
	ld.param.u64 	%rd2, [_Z17sobelFilterKernelPfS_ii_param_1];
	ld.param.u32 	%r4, [_Z17sobelFilterKernelPfS_ii_param_2];
	ld.param.u32 	%r5, [_Z17sobelFilterKernelPfS_ii_param_3];
	mov.u32 	%r7, %ctaid.x;
	mov.u32 	%r8, %ntid.x;
	mov.u32 	%r9, %tid.x;
	mad.lo.s32 	%r10, %r7, %r8, %r9;
	mov.u32 	%r11, %ctaid.y;
	mov.u32 	%r12, %ntid.y;
	mov.u32 	%r13, %tid.y;
	mad.lo.s32 	%r14, %r11, %r12, %r13;
	setp.lt.s32 	%p1, %r10, 1;
	add.s32 	%r15, %r4, -1;
	setp.ge.s32 	%p2, %r10, %r15;
	or.pred  	%p3, %p1, %p2;
	setp.eq.s32 	%p4, %r14, 0;
	or.pred  	%p5, %p4, %p3;
	add.s32 	%r16, %r5, -1;
	setp.ge.s32 	%p6, %r14, %r16;
	or.pred  	%p7, %p5, %p6;
	@%p7 bra 	$L__BB2_2;
	cvta.to.global.u64 	%rd3, %rd1;
	cvta.to.global.u64 	%rd4, %rd2;
	mad.lo.s32 	%r17, %r4, %r14, %r10;
	not.b32 	%r18, %r4;
	add.s32 	%r19, %r17, %r18;
	mul.wide.s32 	%rd5, %r19, 4;
	add.s64 	%rd6, %rd3, %rd5;
	ld.global.f32 	%f1, [%rd6];
	cvt.f64.f32 	%fd1, %f1;
	ld.global.f32 	%f2, [%rd6+8];
	cvt.f64.f32 	%fd2, %f2;
	sub.f64 	%fd3, %fd2, %fd1;
	mul.wide.s32 	%rd7, %r4, 4;
	add.s64 	%rd8, %rd6, 4;
	add.s64 	%rd9, %rd8, %rd7;
	add.s64 	%rd10, %rd6, %rd7;
	ld.global.f32 	%f3, [%rd10];
	cvt.f64.f32 	%fd4, %f3;
	add.f64 	%fd5, %fd4, %fd4;
	sub.f64 	%fd6, %fd3, %fd5;
	ld.global.f32 	%f4, [%rd9+4];
	cvt.f64.f32 	%fd7, %f4;
	fma.rn.f64 	%fd8, %fd7, 0d4000000000000000, %fd6;
	add.s64 	%rd11, %rd9, %rd7;
	ld.global.f32 	%f5, [%rd11+-4];
	cvt.f64.f32 	%fd9, %f5;
	sub.f64 	%fd10, %fd8, %fd9;
	ld.global.f32 	%f6, [%rd11+4];
	cvt.f64.f32 	%fd11, %f6;
	add.f64 	%fd12, %fd10, %fd11;
	cvt.rn.f32.f64 	%f7, %fd12;
	ld.global.f32 	%f8, [%rd6+4];
	cvt.f64.f32 	%fd13, %f8;
	mul.f64 	%fd14, %fd13, 0dC000000000000000;
	sub.f64 	%fd15, %fd14, %fd1;
	sub.f64 	%fd16, %fd15, %fd2;
	add.f64 	%fd17, %fd16, %fd9;
	ld.global.f32 	%f9, [%rd11];
	cvt.f64.f32 	%fd18, %f9;
	fma.rn.f64 	%fd19, %fd18, 0d4000000000000000, %fd17;
	add.f64 	%fd20, %fd19, %fd11;
	cvt.rn.f32.f64 	%f10, %fd20;
	mul.f32 	%f11, %f10, %f10;
	fma.rn.f32 	%f12, %f7, %f7, %f11;
	sqrt.rn.f32 	%f13, %f12;
	mul.wide.s32 	%rd12, %r17, 4;
	add.s64 	%rd13, %rd4, %rd12;
	st.global.f32 	[%rd13], %f13;
$L__BB2_2:
	ret;

}


// ===== COMPILED SASS (sm_100) =====

	.target	sm_100

	.elftype	@"ET_EXEC"


//--------------------- .note.nv.tkinfo           --------------------------
	.section	.note.nv.tkinfo,"",@"SHT_NOTE"
	.sectionflags	@"SHF_NOTE_NV_TKINFO"
	.tkinfo
        /*0018*/ 	.word	0x00000002
        /*0030*/ 	.string	""
        /*0030*/ 	.string	"ptxas"
        /*0030*/ 	.string	"Cuda compilation tools, release 13.0, V13.0.88"
        /*0030*/ 	.string	"Build cuda_13.0.r13.0/compiler.36424714_0"
        /*0030*/ 	.string	"-arch sm_100 -m 64 "



//--------------------- .note.nv.cuinfo           --------------------------
	.section	.note.nv.cuinfo,"",@"SHT_NOTE"
	.sectionflags	@"SHF_NOTE_NV_CUINFO"
        /*0018*/ 	.short	0x0002
        /*001a*/ 	.short	0x0064
        /*001c*/ 	.short	0x0082
	.zero		2


//--------------------- .nv.info                  --------------------------
	.section	.nv.info,"",@"SHT_CUDA_INFO"
	.align	4


	//----- nvinfo : EIATTR_REGCOUNT
	.align		4
        /*0000*/ 	.byte	0x04, 0x2f
        /*0002*/ 	.short	(.L_1 - .L_0)
	.align		4
.L_0:
        /*0004*/ 	.word	index@(_Z15normalizeKernelPfS_iff)
        /*0008*/ 	.word	0x00000010


	//----- nvinfo : EIATTR_FRAME_SIZE
	.align		4
.L_1:
        /*000c*/ 	.byte	0x04, 0x11
        /*000e*/ 	.short	(.L_3 - .L_2)
	.align		4
.L_2:
        /*0010*/ 	.word	index@($__internal_2_$__cuda_sm3x_div_rn_noftz_f32_slowpath)
        /*0014*/ 	.word	0x00000000


	//----- nvinfo : EIATTR_FRAME_SIZE
	.align		4
.L_3:
        /*0018*/ 	.byte	0x04, 0x11
        /*001a*/ 	.short	(.L_5 - .L_4)
	.align		4
.L_4:
        /*001c*/ 	.word	index@(_Z15normalizeKernelPfS_iff)
        /*0020*/ 	.word	0x00000000


	//----- nvinfo : EIATTR_REGCOUNT
	.align		4
.L_5:
        /*0024*/ 	.byte	0x04, 0x2f
        /*0026*/ 	.short	(.L_7 - .L_6)
	.align		4
.L_6:
        /*0028*/ 	.word	index@(_Z12resizeKernelPfS_iiii)
        /*002c*/ 	.word	0x00000016


	//----- nvinfo : EIATTR_FRAME_SIZE
	.align		4
.L_7:
        /*0030*/ 	.byte	0x04, 0x11
        /*0032*/ 	.short	(.L_9 - .L_8)
	.align		4
.L_8:
        /*0034*/ 	.word	index@($__internal_1_$__cuda_sm3x_div_rn_noftz_f32_slowpath)
        /*0038*/ 	.word	0x00000000


	//----- nvinfo : EIATTR_FRAME_SIZE
	.align		4
.L_9:
        /*003c*/ 	.byte	0x04, 0x11
        /*003e*/ 	.short	(.L_11 - .L_10)
	.align		4
.L_10:
        /*0040*/ 	.word	index@(_Z12resizeKernelPfS_iiii)
        /*0044*/ 	.word	0x00000000


	//----- nvinfo : EIATTR_REGCOUNT
	.align		4
.L_11:
        /*0048*/ 	.byte	0x04, 0x2f
        /*004a*/ 	.short	(.L_13 - .L_12)
	.align		4
.L_12:
        /*004c*/ 	.word	index@(_Z17sobelFilterKernelPfS_ii)
        /*0050*/ 	.word	0x0000001b


	//----- nvinfo : EIATTR_FRAME_SIZE
	.align		4
.L_13:
        /*0054*/ 	.byte	0x04, 0x11
        /*0056*/ 	.short	(.L_15 - .L_14)
	.align		4
.L_14:
        /*0058*/ 	.word	index@($__internal_0_$__cuda_sm20_sqrt_rn_f32_slowpath)
        /*005c*/ 	.word	0x00000000


	//----- nvinfo : EIATTR_FRAME_SIZE
	.align		4
.L_15:
        /*0060*/ 	.byte	0x04, 0x11
        /*0062*/ 	.short	(.L_17 - .L_16)
	.align		4
.L_16:
        /*0064*/ 	.word	index@(_Z17sobelFilterKernelPfS_ii)
        /*0068*/ 	.word	0x00000000


	//----- nvinfo : EIATTR_MIN_STACK_SIZE
	.align		4
.L_17:
        /*006c*/ 	.byte	0x04, 0x12
        /*006e*/ 	.short	(.L_19 - .L_18)
	.align		4
.L_18:
        /*0070*/ 	.word	index@(_Z17sobelFilterKernelPfS_ii)
        /*0074*/ 	.word	0x00000000


	//----- nvinfo : EIATTR_MIN_STACK_SIZE
	.align		4
.L_19:
        /*0078*/ 	.byte	0x04, 0x12
        /*007a*/ 	.short	(.L_21 - .L_20)
	.align		4
.L_20:
        /*007c*/ 	.word	index@(_Z12resizeKernelPfS_iiii)
        /*0080*/ 	.word	0x00000000


	//----- nvinfo : EIATTR_MIN_STACK_SIZE
	.align		4
.L_21:
        /*0084*/ 	.byte	0x04, 0x12
        /*0086*/ 	.short	(.L_23 - .L_22)
	.align		4
.L_22:
        /*0088*/ 	.word	index@(_Z15normalizeKernelPfS_iff)
        /*008c*/ 	.word	0x00000000
.L_23:


//--------------------- .nv.compat                --------------------------
	.section	.nv.compat,"",@"SHT_CUDA_COMPAT_INFO"
	.align	4
        /*0000*/ 	.byte	0x02, 0x09, 0x00, 0x00, 0x02, 0x02, 0x01, 0x00, 0x02, 0x05, 0x05, 0x00, 0x03, 0x07, 0x01, 0x01
        /*0010*/ 	.byte	0x02, 0x03, 0x00, 0x00, 0x02, 0x06, 0x01, 0x00, 0x04, 0x0b, 0x08, 0x00, 0x01, 0x00, 0x00, 0x00
        /*0020*/ 	.byte	0x00, 0x00, 0x00, 0x00


//--------------------- .nv.info._Z17sobelFilterKernelPfS_ii --------------------------
	.section	.nv.info._Z17sobelFilterKernelPfS_ii,"",@"SHT_CUDA_INFO"
	.sectionflags	@""
	.align	4


	//----- nvinfo : EIATTR_CUDA_API_VERSION
	.align		4
        /*0000*/ 	.byte	0x04, 0x37
        /*0002*/ 	.short	(.L_25 - .L_24)
.L_24:
        /*0004*/ 	.word	0x00000082


	//----- nvinfo : EIATTR_KPARAM_INFO
	.align		4
.L_25:
        /*0008*/ 	.byte	0x04, 0x17
        /*000a*/ 	.short	(.L_27 - .L_26)
.L_26:
        /*000c*/ 	.word	0x00000000
        /*0010*/ 	.short	0x0003
        /*0012*/ 	.short	0x0014
        /*0014*/ 	.byte	0x00, 0xf0, 0x11, 0x00


	//----- nvinfo : EIATTR_KPARAM_INFO
	.align		4
.L_27:
        /*0018*/ 	.byte	0x04, 0x17
        /*001a*/ 	.short	(.L_29 - .L_28)
.L_28:
        /*001c*/ 	.word	0x00000000
        /*0020*/ 	.short	0x0002
        /*0022*/ 	.short	0x0010
        /*0024*/ 	.byte	0x00, 0xf0, 0x11, 0x00


	//----- nvinfo : EIATTR_KPARAM_INFO
	.align		4
.L_29:
        /*0028*/ 	.byte	0x04, 0x17
        /*002a*/ 	.short	(.L_31 - .L_30)
.L_30:
        /*002c*/ 	.word	0x00000000
        /*0030*/ 	.short	0x0001
        /*0032*/ 	.short	0x0008
        /*0034*/ 	.byte	0x00, 0xf5, 0x21, 0x00


	//----- nvinfo : EIATTR_KPARAM_INFO
	.align		4
.L_31:
        /*0038*/ 	.byte	0x04, 0x17
        /*003a*/ 	.short	(.L_33 - .L_32)
.L_32:
        /*003c*/ 	.word	0x00000000
        /*0040*/ 	.short	0x0000
        /*0042*/ 	.short	0x0000
        /*0044*/ 	.byte	0x00, 0xf5, 0x21, 0x00


	//----- nvinfo : EIATTR_SPARSE_MMA_MASK
	.align		4
.L_33:
        /*0048*/ 	.byte	0x03, 0x50
        /*004a*/ 	.short	0x0000


	//----- nvinfo : EIATTR_MAXREG_COUNT
	.align		4
        /*004c*/ 	.byte	0x03, 0x1b
        /*004e*/ 	.short	0x00ff


	//----- nvinfo : EIATTR_MERCURY_ISA_VERSION
	.align		4
        /*0050*/ 	.byte	0x03, 0x5f
        /*0052*/ 	.short	0x0101


	//----- nvinfo : EIATTR_VRC_CTA_INIT_COUNT
	.align		4
        /*0054*/ 	.byte	0x02, 0x4a
	.zero		1
	.zero		1


	//----- nvinfo : EIATTR_EXIT_INSTR_OFFSETS
	.align		4
        /*0058*/ 	.byte	0x04, 0x1c
        /*005a*/ 	.short	(.L_35 - .L_34)


	//   ....[0]....
.L_34:
        /*005c*/ 	.word	0x00000100


	//   ....[1]....
        /*0060*/ 	.word	0x00000490


	//----- nvinfo : EIATTR_CRS_STACK_SIZE
	.align		4
.L_35:
        /*0064*/ 	.byte	0x04, 0x1e
        /*0066*/ 	.short	(.L_37 - .L_36)
.L_36:
        /*0068*/ 	.word	0x00000000


	//----- nvinfo : EIATTR_CBANK_PARAM_SIZE
	.align		4
.L_37:
        /*006c*/ 	.byte	0x03, 0x19
        /*006e*/ 	.short	0x0018


	//----- nvinfo : EIATTR_PARAM_CBANK
	.align		4
        /*0070*/ 	.byte	0x04, 0x0a
        /*0072*/ 	.short	(.L_39 - .L_38)
	.align		4
.L_38:
        /*0074*/ 	.word	index@(.nv.constant0._Z17sobelFilterKernelPfS_ii)
        /*0078*/ 	.short	0x0380
        /*007a*/ 	.short	0x0018


	//----- nvinfo : EIATTR_SW_WAR
	.align		4
.L_39:
        /*007c*/ 	.byte	0x04, 0x36
        /*007e*/ 	.short	(.L_41 - .L_40)
.L_40:
        /*0080*/ 	.word	0x00000008
.L_41:


//--------------------- .nv.info._Z12resizeKernelPfS_iiii --------------------------
	.section	.nv.info._Z12resizeKernelPfS_iiii,"",@"SHT_CUDA_INFO"
	.sectionflags	@""
	.align	4


	//----- nvinfo : EIATTR_CUDA_API_VERSION
	.align		4
        /*0000*/ 	.byte	0x04, 0x37
        /*0002*/ 	.short	(.L_43 - .L_42)
.L_42:
        /*0004*/ 	.word	0x00000082


	//----- nvinfo : EIATTR_KPARAM_INFO
	.align		4
.L_43:
        /*0008*/ 	.byte	0x04, 0x17
        /*000a*/ 	.short	(.L_45 - .L_44)
.L_44:
        /*000c*/ 	.word	0x00000000
        /*0010*/ 	.short	0x0005
        /*0012*/ 	.short	0x001c
        /*0014*/ 	.byte	0x00, 0xf0, 0x11, 0x00


	//----- nvinfo : EIATTR_KPARAM_INFO
	.align		4
.L_45:
        /*0018*/ 	.byte	0x04, 0x17
        /*001a*/ 	.short	(.L_47 - .L_46)
.L_46:
        /*001c*/ 	.word	0x00000000
        /*0020*/ 	.short	0x0004
        /*0022*/ 	.short	0x0018
        /*0024*/ 	.byte	0x00, 0xf0, 0x11, 0x00


	//----- nvinfo : EIATTR_KPARAM_INFO
	.align		4
.L_47:
        /*0028*/ 	.byte	0x04, 0x17
        /*002a*/ 	.short	(.L_49 - .L_48)
.L_48:
        /*002c*/ 	.word	0x00000000
        /*0030*/ 	.short	0x0003
        /*0032*/ 	.short	0x0014
        /*0034*/ 	.byte	0x00, 0xf0, 0x11, 0x00


	//----- nvinfo : EIATTR_KPARAM_INFO
	.align		4
.L_49:
        /*0038*/ 	.byte	0x04, 0x17
        /*003a*/ 	.short	(.L_51 - .L_50)
.L_50:
        /*003c*/ 	.word	0x00000000
        /*0040*/ 	.short	0x0002
        /*0042*/ 	.short	0x0010
        /*0044*/ 	.byte	0x00, 0xf0, 0x11, 0x00


	//----- nvinfo : EIATTR_KPARAM_INFO
	.align		4
.L_51:
        /*0048*/ 	.byte	0x04, 0x17
        /*004a*/ 	.short	(.L_53 - .L_52)
.L_52:
        /*004c*/ 	.word	0x00000000
        /*0050*/ 	.short	0x0001
        /*0052*/ 	.short	0x0008
        /*0054*/ 	.byte	0x00, 0xf5, 0x21, 0x00


	//----- nvinfo : EIATTR_KPARAM_INFO
	.align		4
.L_53:
        /*0058*/ 	.byte	0x04, 0x17
        /*005a*/ 	.short	(.L_55 - .L_54)
.L_54:
        /*005c*/ 	.word	0x00000000
        /*0060*/ 	.short	0x0000
        /*0062*/ 	.short	0x0000
        /*0064*/ 	.byte	0x00, 0xf5, 0x21, 0x00


	//----- nvinfo : EIATTR_SPARSE_MMA_MASK
	.align		4
.L_55:
        /*0068*/ 	.byte	0x03, 0x50
        /*006a*/ 	.short	0x0000


	//----- nvinfo : EIATTR_MAXREG_COUNT
	.align		4
        /*006c*/ 	.byte	0x03, 0x1b
        /*006e*/ 	.short	0x00ff


	//----- nvinfo : EIATTR_MERCURY_ISA_VERSION
	.align		4
        /*0070*/ 	.byte	0x03, 0x5f
        /*0072*/ 	.short	0x0101


	//----- nvinfo : EIATTR_VRC_CTA_INIT_COUNT
	.align		4
        /*0074*/ 	.byte	0x02, 0x4a
	.zero		1
	.zero		1


	//----- nvinfo : EIATTR_EXIT_INSTR_OFFSETS
	.align		4
        /*0078*/ 	.byte	0x04, 0x1c
        /*007a*/ 	.short	(.L_57 - .L_56)


	//   ....[0]....
.L_56:
        /*007c*/ 	.word	0x000000c0


	//   ....[1]....
        /*0080*/ 	.word	0x00000500


	//----- nvinfo : EIATTR_CRS_STACK_SIZE
	.align		4
.L_57:
        /*0084*/ 	.byte	0x04, 0x1e
        /*0086*/ 	.short	(.L_59 - .L_58)
.L_58:
        /*0088*/ 	.word	0x00000000


	//----- nvinfo : EIATTR_CBANK_PARAM_SIZE
	.align		4
.L_59:
        /*008c*/ 	.byte	0x03, 0x19
        /*008e*/ 	.short	0x0020


	//----- nvinfo : EIATTR_PARAM_CBANK
	.align		4
        /*0090*/ 	.byte	0x04, 0x0a
        /*0092*/ 	.short	(.L_61 - .L_60)
	.align		4
.L_60:
        /*0094*/ 	.word	index@(.nv.constant0._Z12resizeKernelPfS_iiii)
        /*0098*/ 	.short	0x0380
        /*009a*/ 	.short	0x0020


	//----- nvinfo : EIATTR_SW_WAR
	.align		4
.L_61:
        /*009c*/ 	.byte	0x04, 0x36
        /*009e*/ 	.short	(.L_63 - .L_62)
.L_62:
        /*00a0*/ 	.word	0x00000008
.L_63:


//--------------------- .nv.info._Z15normalizeKernelPfS_iff --------------------------
	.section	.nv.info._Z15normalizeKernelPfS_iff,"",@"SHT_CUDA_INFO"
	.sectionflags	@""
	.align	4


	//----- nvinfo : EIATTR_CUDA_API_VERSION
	.align		4
        /*0000*/ 	.byte	0x04, 0x37
        /*0002*/ 	.short	(.L_65 - .L_64)
.L_64:
        /*0004*/ 	.word	0x00000082


	//----- nvinfo : EIATTR_KPARAM_INFO
	.align		4
.L_65:
        /*0008*/ 	.byte	0x04, 0x17
        /*000a*/ 	.short	(.L_67 - .L_66)
.L_66:
        /*000c*/ 	.word	0x00000000
        /*0010*/ 	.short	0x0004
        /*0012*/ 	.short	0x0018
        /*0014*/ 	.byte	0x00, 0xf0, 0x11, 0x00


	//----- nvinfo : EIATTR_KPARAM_INFO
	.align		4
.L_67:
        /*0018*/ 	.byte	0x04, 0x17
        /*001a*/ 	.short	(.L_69 - .L_68)
.L_68:
        /*001c*/ 	.word	0x00000000
        /*0020*/ 	.short	0x0003
        /*0022*/ 	.short	0x0014
        /*0024*/ 	.byte	0x00, 0xf0, 0x11, 0x00


	//----- nvinfo : EIATTR_KPARAM_INFO
	.align		4
.L_69:
        /*0028*/ 	.byte	0x04, 0x17
        /*002a*/ 	.short	(.L_71 - .L_70)
.L_70:
        /*002c*/ 	.word	0x00000000
        /*0030*/ 	.short	0x0002
        /*0032*/ 	.short	0x0010
        /*0034*/ 	.byte	0x00, 0xf0, 0x11, 0x00


	//----- nvinfo : EIATTR_KPARAM_INFO
	.align		4
.L_71:
        /*0038*/ 	.byte	0x04, 0x17
        /*003a*/ 	.short	(.L_73 - .L_72)
.L_72:
        /*003c*/ 	.word	0x00000000
        /*0040*/ 	.short	0x0001
        /*0042*/ 	.short	0x0008
        /*0044*/ 	.byte	0x00, 0xf5, 0x21, 0x00


	//----- nvinfo : EIATTR_KPARAM_INFO
	.align		4
.L_73:
        /*0048*/ 	.byte	0x04, 0x17
        /*004a*/ 	.short	(.L_75 - .L_74)
.L_74:
        /*004c*/ 	.word	0x00000000
        /*0050*/ 	.short	0x0000
        /*0052*/ 	.short	0x0000
        /*0054*/ 	.byte	0x00, 0xf5, 0x21, 0x00


	//----- nvinfo : EIATTR_SPARSE_MMA_MASK
	.align		4
.L_75:
        /*0058*/ 	.byte	0x03, 0x50
        /*005a*/ 	.short	0x0000


	//----- nvinfo : EIATTR_MAXREG_COUNT
	.align		4
        /*005c*/ 	.byte	0x03, 0x1b
        /*005e*/ 	.short	0x00ff


	//----- nvinfo : EIATTR_MERCURY_ISA_VERSION
	.align		4
        /*0060*/ 	.byte	0x03, 0x5f
        /*0062*/ 	.short	0x0101


	//----- nvinfo : EIATTR_VRC_CTA_INIT_COUNT
	.align		4
        /*0064*/ 	.byte	0x02, 0x4a
	.zero		1
	.zero		1


	//----- nvinfo : EIATTR_EXIT_INSTR_OFFSETS
	.align		4
        /*0068*/ 	.byte	0x04, 0x1c
        /*006a*/ 	.short	(.L_77 - .L_76)


	//   ....[0]....
.L_76:
        /*006c*/ 	.word	0x00000070


	//   ....[1]....
        /*0070*/ 	.word	0x00000200


	//----- nvinfo : EIATTR_CRS_STACK_SIZE
	.align		4
.L_77:
        /*0074*/ 	.byte	0x04, 0x1e
        /*0076*/ 	.short	(.L_79 - .L_78)
.L_78:
        /*0078*/ 	.word	0x00000000


	//----- nvinfo : EIATTR_CBANK_PARAM_SIZE
	.align		4
.L_79:
        /*007c*/ 	.byte	0x03, 0x19
        /*007e*/ 	.short	0x001c


	//----- nvinfo : EIATTR_PARAM_CBANK
	.align		4
        /*0080*/ 	.byte	0x04, 0x0a
        /*0082*/ 	.short	(.L_81 - .L_80)
	.align		4
.L_80:
        /*0084*/ 	.word	index@(.nv.constant0._Z15normalizeKernelPfS_iff)
        /*0088*/ 	.short	0x0380
        /*008a*/ 	.short	0x001c


	//----- nvinfo : EIATTR_SW_WAR
	.align		4
.L_81:
        /*008c*/ 	.byte	0x04, 0x36
        /*008e*/ 	.short	(.L_83 - .L_82)
.L_82:
        /*0090*/ 	.word	0x00000008
.L_83:


//--------------------- .nv.callgraph             --------------------------
	.section	.nv.callgraph,"",@"SHT_CUDA_CALLGRAPH"
	.align	4
	.sectionentsize	8
	.align		4
        /*0000*/ 	.word	0x00000000
	.align		4
        /*0004*/ 	.word	0xffffffff
	.align		4
        /*0008*/ 	.word	0x00000000
	.align		4
        /*000c*/ 	.word	0xfffffffe
	.align		4
        /*0010*/ 	.word	0x00000000
	.align		4
        /*0014*/ 	.word	0xfffffffd
	.align		4
        /*0018*/ 	.word	0x00000000
	.align		4
        /*001c*/ 	.word	0xfffffffc


//--------------------- .text._Z17sobelFilterKernelPfS_ii --------------------------
	.section	.text._Z17sobelFilterKernelPfS_ii,"ax",@progbits
	.align	128
        .global         _Z17sobelFilterKernelPfS_ii
        .type           _Z17sobelFilterKernelPfS_ii,@function
        .size           _Z17sobelFilterKernelPfS_ii,(.L_x_35 - _Z17sobelFilterKernelPfS_ii)
        .other          _Z17sobelFilterKernelPfS_ii,@"STO_CUDA_ENTRY STV_DEFAULT"
_Z17sobelFilterKernelPfS_ii:
.text._Z17sobelFilterKernelPfS_ii:
[----:B------:R-:W-:Y:S01]  /*0000*/  LDC R1, c[0x0][0x37c] ;  /* 0x0000df00ff017b82 */ /* 0x000fe20000000800 */
[----:B------:R-:W0:Y:S07]  /*0010*/  S2R R0, SR_TID.X ;  /* 0x0000000000007919 */ /* 0x000e2e0000002100 */
[----:B------:R-:W0:Y:S01]  /*0020*/  S2UR UR4, SR_CTAID.X ;  /* 0x00000000000479c3 */ /* 0x000e220000002500 */
[----:B------:R-:W1:Y:S07]  /*0030*/  S2R R7, SR_TID.Y ;  /* 0x0000000000077919 */ /* 0x000e6e0000002200 */
[----:B------:R-:W0:Y:S08]  /*0040*/  LDC R3, c[0x0][0x360] ;  /* 0x0000d800ff037b82 */ /* 0x000e300000000800 */
[----:B------:R-:W2:Y:S08]  /*0050*/  LDC.64 R4, c[0x0][0x390] ;  /* 0x0000e400ff047b82 */ /* 0x000eb00000000a00 */
[----:B------:R-:W1:Y:S08]  /*0060*/  S2UR UR5, SR_CTAID.Y ;  /* 0x00000000000579c3 */ /* 0x000e700000002600 */
[----:B------:R-:W1:Y:S01]  /*0070*/  LDC R2, c[0x0][0x364] ;  /* 0x0000d900ff027b82 */ /* 0x000e620000000800 */
[----:B0-----:R-:W-:Y:S01]  /*0080*/  IMAD R3, R3, UR4, R0 ;  /* 0x0000000403037c24 */ /* 0x001fe2000f8e0200 */
[----:B--2---:R-:W-:-:S02]  /*0090*/  IADD3 R0, PT, PT, R4, -0x1, RZ ;  /* 0xffffffff04007810 */ /* 0x004fc40007ffe0ff */
[----:B------:R-:W-:Y:S02]  /*00a0*/  IADD3 R5, PT, PT, R5, -0x1, RZ ;  /* 0xffffffff05057810 */ /* 0x000fe40007ffe0ff */
[----:B------:R-:W-:-:S04]  /*00b0*/  ISETP.GE.AND P0, PT, R3, R0, PT ;  /* 0x000000000300720c */ /* 0x000fc80003f06270 */
[----:B------:R-:W-:Y:S01]  /*00c0*/  ISETP.LT.OR P0, PT, R3, 0x1, P0 ;  /* 0x000000010300780c */ /* 0x000fe20000701670 */
[----:B-1----:R-:W-:-:S05]  /*00d0*/  IMAD R2, R2, UR5, R7 ;  /* 0x0000000502027c24 */ /* 0x002fca000f8e0207 */
[----:B------:R-:W-:-:S04]  /*00e0*/  ISETP.EQ.OR P0, PT, R2, RZ, P0 ;  /* 0x000000ff0200720c */ /* 0x000fc80000702670 */
[----:B------:R-:W-:-:S13]  /*00f0*/  ISETP.GE.OR P0, PT, R2, R5, P0 ;  /* 0x000000050200720c */ /* 0x000fda0000706670 */
[----:B------:R-:W-:Y:S05]  /*0100*/  @P0 EXIT ;  /* 0x000000000000094d */ /* 0x000fea0003800000 */
[----:B------:R-:W0:Y:S01]  /*0110*/  LDC.64 R6, c[0x0][0x380] ;  /* 0x0000e000ff067b82 */ /* 0x000e220000000a00 */
[----:B------:R-:W1:Y:S01]  /*0120*/  LDCU.64 UR4, c[0x0][0x358] ;  /* 0x00006b00ff0477ac */ /* 0x000e620008000a00 */
[-C--:B------:R-:W-:Y:S01]  /*0130*/  IMAD R2, R2, R4.reuse, R3 ;  /* 0x0000000402027224 */ /* 0x080fe200078e0203 */
[----:B------:R-:W-:-:S04]  /*0140*/  LOP3.LUT R3, RZ, R4, RZ, 0x33, !PT ;  /* 0x00000004ff037212 */ /* 0x000fc800078e33ff */
[----:B------:R-:W-:-:S05]  /*0150*/  IADD3 R3, PT, PT, R2, R3, RZ ;  /* 0x0000000302037210 */ /* 0x000fca0007ffe0ff */
[----:B0-----:R-:W-:-:S05]  /*0160*/  IMAD.WIDE R6, R3, 0x4, R6 ;  /* 0x0000000403067825 */ /* 0x001fca00078e0206 */
[----:B-1----:R-:W2:Y:S01]  /*0170*/  LDG.E R20, desc[UR4][R6.64] ;  /* 0x0000000406147981 */ /* 0x002ea2000c1e1900 */
[----:B------:R-:W-:-:S03]  /*0180*/  IMAD.WIDE R16, R4, 0x4, R6 ;  /* 0x0000000404107825 */ /* 0x000fc600078e0206 */
[----:B------:R-:W3:Y:S04]  /*0190*/  LDG.E R24, desc[UR4][R6.64+0x4] ;  /* 0x0000040406187981 */ /* 0x000ee8000c1e1900 */
[----:B------:R-:W4:Y:S04]  /*01a0*/  LDG.E R8, desc[UR4][R6.64+0x8] ;  /* 0x0000080406087981 */ /* 0x000f28000c1e1900 */
[----:B------:R-:W5:Y:S01]  /*01b0*/  LDG.E R21, desc[UR4][R16.64] ;  /* 0x0000000410157981 */ /* 0x000f62000c1e1900 */
[----:B------:R-:W-:-:S03]  /*01c0*/  IMAD.WIDE R18, R4, 0x4, R16 ;  /* 0x0000000404127825 */ /* 0x000fc600078e0210 */
[----:B------:R-:W5:Y:S04]  /*01d0*/  LDG.E R22, desc[UR4][R16.64+0x8] ;  /* 0x0000080410167981 */ /* 0x000f68000c1e1900 */
[----:B------:R-:W5:Y:S04]  /*01e0*/  LDG.E R23, desc[UR4][R18.64] ;  /* 0x0000000412177981 */ /* 0x000f68000c1e1900 */
[----:B------:R-:W5:Y:S04]  /*01f0*/  LDG.E R3, desc[UR4][R18.64+0x4] ;  /* 0x0000040412037981 */ /* 0x000f68000c1e1900 */
[----:B------:R-:W5:Y:S01]  /*0200*/  LDG.E R0, desc[UR4][R18.64+0x8] ;  /* 0x0000080412007981 */ /* 0x000f62000c1e1900 */
[----:B------:R-:W-:Y:S01]  /*0210*/  BSSY.RECONVERGENT B0, `(.L_x_0) ;  /* 0x0000024000007945 */ /* 0x000fe20003800200 */
[----:B--2---:R-:W-:Y:S08]  /*0220*/  F2F.F64.F32 R10, R20 ;  /* 0x00000014000a7310 */ /* 0x004ff00000201800 */
[----:B---3--:R-:W0:Y:S08]  /*0230*/  F2F.F64.F32 R4, R24 ;  /* 0x0000001800047310 */ /* 0x008e300000201800 */
[----:B----4-:R-:W1:Y:S08]  /*0240*/  F2F.F64.F32 R8, R8 ;  /* 0x0000000800087310 */ /* 0x010e700000201800 */
[----:B-----5:R-:W2:Y:S01]  /*0250*/  F2F.F64.F32 R12, R21 ;  /* 0x00000015000c7310 */ /* 0x020ea20000201800 */
[----:B0-----:R-:W-:-:S07]  /*0260*/  DFMA R14, R4, -2, -R10 ;  /* 0xc0000000040e782b */ /* 0x001fce000000080a */
[----:B------:R-:W0:Y:S01]  /*0270*/  F2F.F64.F32 R4, R23 ;  /* 0x0000001700047310 */ /* 0x000e220000201800 */
[----:B-1----:R-:W-:Y:S02]  /*0280*/  DADD R10, -R10, R8 ;  /* 0x000000000a0a7229 */ /* 0x002fe40000000108 */
[----:B------:R-:W-:Y:S02]  /*0290*/  DADD R14, -R8, R14 ;  /* 0x00000000080e7229 */ /* 0x000fe4000000010e */
[----:B--2---:R-:W-:-:S03]  /*02a0*/  DADD R12, R12, R12 ;  /* 0x000000000c0c7229 */ /* 0x004fc6000000000c */
[----:B------:R-:W1:Y:S08]  /*02b0*/  F2F.F64.F32 R6, R22 ;  /* 0x0000001600067310 */ /* 0x000e700000201800 */
[----:B------:R-:W2:Y:S01]  /*02c0*/  F2F.F64.F32 R16, R3 ;  /* 0x0000000300107310 */ /* 0x000ea20000201800 */
[----:B------:R-:W-:Y:S02]  /*02d0*/  DADD R10, R10, -R12 ;  /* 0x000000000a0a7229 */ /* 0x000fe4000000080c */
[----:B0-----:R-:W-:-:S05]  /*02e0*/  DADD R14, R4, R14 ;  /* 0x00000000040e7229 */ /* 0x001fca000000000e */
[----:B------:R-:W0:Y:S01]  /*02f0*/  F2F.F64.F32 R8, R0 ;  /* 0x0000000000087310 */ /* 0x000e220000201800 */
[----:B-1----:R-:W-:Y:S02]  /*0300*/  DFMA R6, R6, 2, R10 ;  /* 0x400000000606782b */ /* 0x002fe4000000000a */
[----:B--2---:R-:W-:-:S06]  /*0310*/  DFMA R14, R16, 2, R14 ;  /* 0x40000000100e782b */ /* 0x004fcc000000000e */
[----:B------:R-:W-:Y:S02]  /*0320*/  DADD R6, R6, -R4 ;  /* 0x0000000006067229 */ /* 0x000fe40000000804 */
[----:B0-----:R-:W-:-:S06]  /*0330*/  DADD R14, R8, R14 ;  /* 0x00000000080e7229 */ /* 0x001fcc000000000e */
[----:B------:R-:W-:-:S04]  /*0340*/  DADD R6, R6, R8 ;  /* 0x0000000006067229 */ /* 0x000fc80000000008 */
[----:B------:R-:W0:Y:S08]  /*0350*/  F2F.F32.F64 R14, R14 ;  /* 0x0000000e000e7310 */ /* 0x000e300000301000 */
[----:B------:R-:W1:Y:S01]  /*0360*/  F2F.F32.F64 R6, R6 ;  /* 0x0000000600067310 */ /* 0x000e620000301000 */
[----:B0-----:R-:W-:-:S04]  /*0370*/  FMUL R3, R14, R14 ;  /* 0x0000000e0e037220 */ /* 0x001fc80000400000 */
[----:B-1----:R-:W-:-:S05]  /*0380*/  FFMA R3, R6, R6, R3 ;  /* 0x0000000606037223 */ /* 0x002fca0000000003 */
[----:B------:R-:W-:Y:S01]  /*0390*/  IADD3 R4, PT, PT, R3, -0xd000000, RZ ;  /* 0xf300000003047810 */ /* 0x000fe20007ffe0ff */
[----:B------:R0:W1:Y:S03]  /*03a0*/  MUFU.RSQ R0, R3 ;  /* 0x0000000300007308 */ /* 0x0000660000001400 */
[----:B------:R-:W-:-:S13]  /*03b0*/  ISETP.GT.U32.AND P0, PT, R4, 0x727fffff, PT ;  /* 0x727fffff0400780c */ /* 0x000fda0003f04070 */
[----:B0-----:R-:W-:Y:S05]  /*03c0*/  @!P0 BRA `(.L_x_1) ;  /* 0x0000000000108947 */ /* 0x001fea0003800000 */
[----:B------:R-:W-:-:S07]  /*03d0*/  MOV R8, 0x3f0 ;  /* 0x000003f000087802 */ /* 0x000fce0000000f00 */
[----:B-1----:R-:W-:Y:S05]  /*03e0*/  CALL.REL.NOINC `($__internal_0_$__cuda_sm20_sqrt_rn_f32_slowpath) ;  /* 0x00000000002c7944 */ /* 0x002fea0003c00000 */
[----:B------:R-:W-:Y:S01]  /*03f0*/  MOV R7, R3 ;  /* 0x0000000300077202 */ /* 0x000fe20000000f00 */
[----:B------:R-:W-:Y:S06]  /*0400*/  BRA `(.L_x_2) ;  /* 0x0000000000107947 */ /* 0x000fec0003800000 */
.L_x_1:
[----:B-1----:R-:W-:Y:S01]  /*0410*/  FMUL.FTZ R4, R3, R0 ;  /* 0x0000000003047220 */ /* 0x002fe20000410000 */
[----:B------:R-:W-:-:S03]  /*0420*/  FMUL.FTZ R0, R0, 0.5 ;  /* 0x3f00000000007820 */ /* 0x000fc60000410000 */
[----:B------:R-:W-:-:S04]  /*0430*/  FFMA R3, -R4, R4, R3 ;  /* 0x0000000404037223 */ /* 0x000fc80000000103 */
[----:B------:R-:W-:-:S07]  /*0440*/  FFMA R7, R3, R0, R4 ;  /* 0x0000000003077223 */ /* 0x000fce0000000004 */
.L_x_2:
[----:B------:R-:W-:Y:S05]  /*0450*/  BSYNC.RECONVERGENT B0 ;  /* 0x0000000000007941 */ /* 0x000fea0003800200 */
.L_x_0:
[----:B------:R-:W0:Y:S02]  /*0460*/  LDC.64 R4, c[0x0][0x388] ;  /* 0x0000e200ff047b82 */ /* 0x000e240000000a00 */
[----:B0-----:R-:W-:-:S05]  /*0470*/  IMAD.WIDE R2, R2, 0x4, R4 ;  /* 0x0000000402027825 */ /* 0x001fca00078e0204 */
[----:B------:R-:W-:Y:S01]  /*0480*/  STG.E desc[UR4][R2.64], R7 ;  /* 0x0000000702007986 */ /* 0x000fe2000c101904 */
[----:B------:R-:W-:Y:S05]  /*0490*/  EXIT ;  /* 0x000000000000794d */ /* 0x000fea0003800000 */
        .weak           $__internal_0_$__cuda_sm20_sqrt_rn_f32_slowpath
        .type           $__internal_0_$__cuda_sm20_sqrt_rn_f32_slowpath,@function
        .size           $__internal_0_$__cuda_sm20_sqrt_rn_f32_slowpath,(.L_x_35 - $__internal_0_$__cuda_sm20_sqrt_rn_f32_slowpath)
$__internal_0_$__cuda_sm20_sqrt_rn_f32_slowpath:
[----:B------:R-:W-:-:S13]  /*04a0*/  LOP3.LUT P0, RZ, R3, 0x7fffffff, RZ, 0xc0, !PT ;  /* 0x7fffffff03ff7812 */ /* 0x000fda000780c0ff */
[----:B------:R-:W-:Y:S05]  /*04b0*/  @!P0 BRA `(.L_x_3) ;  /* 0x0000000000448947 */ /* 0x000fea0003800000 */
[----:B------:R-:W-:Y:S02]  /*04c0*/  FSETP.GEU.FTZ.AND P0, PT, R3, RZ, PT ;  /* 0x000000ff0300720b */ /* 0x000fe40003f1e000 */
[----:B------:R-:W-:-:S11]  /*04d0*/  MOV R0, R3 ;  /* 0x0000000300007202 */ /* 0x000fd60000000f00 */
[----:B------:R-:W-:Y:S01]  /*04e0*/  @!P0 MOV R3, 0x7fffffff ;  /* 0x7fffffff00038802 */ /* 0x000fe20000000f00 */
[----:B------:R-:W-:Y:S06]  /*04f0*/  @!P0 BRA `(.L_x_3) ;  /* 0x0000000000348947 */ /* 0x000fec0003800000 */
[----:B------:R-:W-:-:S13]  /*0500*/  FSETP.GTU.FTZ.AND P0, PT, |R0|, +INF , PT ;  /* 0x7f8000000000780b */ /* 0x000fda0003f1c200 */
[----:B------:R-:W-:Y:S01]  /*0510*/  @P0 FADD.FTZ R3, R0, 1 ;  /* 0x3f80000000030421 */ /* 0x000fe20000010000 */
[----:B------:R-:W-:Y:S06]  /*0520*/  @P0 BRA `(.L_x_3) ;  /* 0x0000000000280947 */ /* 0x000fec0003800000 */
[----:B------:R-:W-:-:S13]  /*0530*/  FSETP.NEU.FTZ.AND P0, PT, |R0|, +INF , PT ;  /* 0x7f8000000000780b */ /* 0x000fda0003f1d200 */
[----:B------:R-:W-:-:S04]  /*0540*/  @P0 FFMA R4, R0, 1.84467440737095516160e+19, RZ ;  /* 0x5f80000000040823 */ /* 0x000fc800000000ff */
[----:B------:R-:W0:Y:S02]  /*0550*/  @P0 MUFU.RSQ R3, R4 ;  /* 0x0000000400030308 */ /* 0x000e240000001400 */
[----:B0-----:R-:W-:Y:S01]  /*0560*/  @P0 FMUL.FTZ R5, R4, R3 ;  /* 0x0000000304050220 */ /* 0x001fe20000410000 */
[----:B------:R-:W-:Y:S01]  /*0570*/  @P0 FMUL.FTZ R7, R3, 0.5 ;  /* 0x3f00000003070820 */ /* 0x000fe20000410000 */
[----:B------:R-:W-:Y:S02]  /*0580*/  @!P0 MOV R3, R0 ;  /* 0x0000000000038202 */ /* 0x000fe40000000f00 */
[----:B------:R-:W-:-:S04]  /*0590*/  @P0 FADD.FTZ R6, -R5, -RZ ;  /* 0x800000ff05060221 */ /* 0x000fc80000010100 */
[----:B------:R-:W-:-:S04]  /*05a0*/  @P0 FFMA R6, R5, R6, R4 ;  /* 0x0000000605060223 */ /* 0x000fc80000000004 */
[----:B------:R-:W-:-:S04]  /*05b0*/  @P0 FFMA R6, R6, R7, R5 ;  /* 0x0000000706060223 */ /* 0x000fc80000000005 */
[----:B------:R-:W-:-:S07]  /*05c0*/  @P0 FMUL.FTZ R3, R6, 2.3283064365386962891e-10 ;  /* 0x2f80000006030820 */ /* 0x000fce0000410000 */
.L_x_3:
[----:B------:R-:W-:Y:S01]  /*05d0*/  HFMA2 R5, -RZ, RZ, 0, 0 ;  /* 0x00000000ff057431 */ /* 0x000fe200000001ff */
[----:B------:R-:W-:-:S04]  /*05e0*/  MOV R4, R8 ;  /* 0x0000000800047202 */ /* 0x000fc80000000f00 */
[----:B------:R-:W-:Y:S05]  /*05f0*/  RET.REL.NODEC R4 `(_Z17sobelFilterKernelPfS_ii) ;  /* 0xfffffff804807950 */ /* 0x000fea0003c3ffff */
.L_x_4:
[----:B------:R-:W-:-:S00]  /*0600*/  BRA `(.L_x_4) ;  /* 0xfffffffc00fc7947 */ /* 0x000fc0000383ffff */
[----:B------:R-:W-:-:S00]  /*0610*/  NOP ;  /* 0x0000000000007918 */ /* 0x000fc00000000000 */
        /* <DEDUP_REMOVED lines=14> */
.L_x_35:


//--------------------- .text._Z12resizeKernelPfS_iiii --------------------------
	.section	.text._Z12resizeKernelPfS_iiii,"ax",@progbits
	.align	128
        .global         _Z12resizeKernelPfS_iiii
        .type           _Z12resizeKernelPfS_iiii,@function
        .size           _Z12resizeKernelPfS_iiii,(.L_x_36 - _Z12resizeKernelPfS_iiii)
        .other          _Z12resizeKernelPfS_iiii,@"STO_CUDA_ENTRY STV_DEFAULT"
_Z12resizeKernelPfS_iiii:
.text._Z12resizeKernelPfS_iiii:
[----:B------:R-:W-:Y:S01]  /*0000*/  LDC R1, c[0x0][0x37c] ;  /* 0x0000df00ff017b82 */ /* 0x000fe20000000800 */
[----:B------:R-:W0:Y:S07]  /*0010*/  S2R R0, SR_TID.Y ;  /* 0x0000000000007919 */ /* 0x000e2e0000002200 */
[----:B------:R-:W1:Y:S01]  /*0020*/  LDC R2, c[0x0][0x360] ;  /* 0x0000d800ff027b82 */ /* 0x000e620000000800 */
[----:B------:R-:W2:Y:S01]  /*0030*/  LDCU.64 UR4, c[0x0][0x398] ;  /* 0x00007300ff0477ac */ /* 0x000ea20008000a00 */
[----:B------:R-:W1:Y:S06]  /*0040*/  S2R R3, SR_TID.X ;  /* 0x0000000000037919 */ /* 0x000e6c0000002100 */
[----:B------:R-:W0:Y:S08]  /*0050*/  S2UR UR7, SR_CTAID.Y ;  /* 0x00000000000779c3 */ /* 0x000e300000002600 */
[----:B------:R-:W0:Y:S08]  /*0060*/  LDC R5, c[0x0][0x364] ;  /* 0x0000d900ff057b82 */ /* 0x000e300000000800 */
[----:B------:R-:W1:Y:S01]  /*0070*/  S2UR UR6, SR_CTAID.X ;  /* 0x00000000000679c3 */ /* 0x000e620000002500 */
[----:B0-----:R-:W-:-:S05]  /*0080*/  IMAD R5, R5, UR7, R0 ;  /* 0x0000000705057c24 */ /* 0x001fca000f8e0200 */
[----:B--2---:R-:W-:Y:S01]  /*0090*/  ISETP.GE.AND P0, PT, R5, UR5, PT ;  /* 0x0000000505007c0c */ /* 0x004fe2000bf06270 */
[----:B-1----:R-:W-:-:S05]  /*00a0*/  IMAD R2, R2, UR6, R3 ;  /* 0x0000000602027c24 */ /* 0x002fca000f8e0203 */
[----:B------:R-:W-:-:S13]  /*00b0*/  ISETP.GE.OR P0, PT, R2, UR4, P0 ;  /* 0x0000000402007c0c */ /* 0x000fda0008706670 */
[----:B------:R-:W-:Y:S05]  /*00c0*/  @P0 EXIT ;  /* 0x000000000000094d */ /* 0x000fea0003800000 */
[----:B------:R-:W0:Y:S01]  /*00d0*/  LDCU UR5, c[0x0][0x390] ;  /* 0x00007200ff0577ac */ /* 0x000e220008000800 */
[----:B------:R-:W-:Y:S01]  /*00e0*/  BSSY.RECONVERGENT B0, `(.L_x_5) ;  /* 0x0000011000007945 */ /* 0x000fe20003800200 */
[----:B------:R-:W-:-:S06]  /*00f0*/  UIADD3 UR4, UPT, UPT, UR4, -0x1, URZ ;  /* 0xffffffff04047890 */ /* 0x000fcc000fffe0ff */
[----:B------:R-:W-:-:S04]  /*0100*/  I2FP.F32.S32 R3, UR4 ;  /* 0x0000000400037c45 */ /* 0x000fc80008201400 */
[----:B------:R-:W1:Y:S01]  /*0110*/  MUFU.RCP R4, R3 ;  /* 0x0000000300047308 */ /* 0x000e620000001000 */
[----:B0-----:R-:W-:-:S06]  /*0120*/  UIADD3 UR4, UPT, UPT, UR5, -0x1, URZ ;  /* 0xffffffff05047890 */ /* 0x001fcc000fffe0ff */
[----:B------:R-:W-:-:S05]  /*0130*/  IMAD R0, R2, UR4, RZ ;  /* 0x0000000402007c24 */ /* 0x000fca000f8e02ff */
[----:B------:R-:W-:Y:S01]  /*0140*/  I2FP.F32.S32 R0, R0 ;  /* 0x0000000000007245 */ /* 0x000fe20000201400 */
[----:B-1----:R-:W-:-:S03]  /*0150*/  FFMA R7, -R3, R4, 1 ;  /* 0x3f80000003077423 */ /* 0x002fc60000000104 */
[----:B------:R-:W0:Y:S01]  /*0160*/  FCHK P0, R0, R3 ;  /* 0x0000000300007302 */ /* 0x000e220000000000 */
[----:B------:R-:W-:-:S04]  /*0170*/  FFMA R7, R4, R7, R4 ;  /* 0x0000000704077223 */ /* 0x000fc80000000004 */
[----:B------:R-:W-:-:S04]  /*0180*/  FFMA R4, R0, R7, RZ ;  /* 0x0000000700047223 */ /* 0x000fc800000000ff */
[----:B------:R-:W-:-:S04]  /*0190*/  FFMA R6, -R3, R4, R0 ;  /* 0x0000000403067223 */ /* 0x000fc80000000100 */
[----:B------:R-:W-:Y:S01]  /*01a0*/  FFMA R4, R7, R6, R4 ;  /* 0x0000000607047223 */ /* 0x000fe20000000004 */
[----:B0-----:R-:W-:Y:S06]  /*01b0*/  @!P0 BRA `(.L_x_6) ;  /* 0x00000000000c8947 */ /* 0x001fec0003800000 */
[----:B------:R-:W-:-:S07]  /*01c0*/  MOV R6, 0x1e0 ;  /* 0x000001e000067802 */ /* 0x000fce0000000f00 */
[----:B------:R-:W-:Y:S05]  /*01d0*/  CALL.REL.NOINC `($__internal_1_$__cuda_sm3x_div_rn_noftz_f32_slowpath) ;  /* 0x0000000000cc7944 */ /* 0x000fea0003c00000 */
[----:B------:R-:W-:-:S07]  /*01e0*/  IMAD.MOV.U32 R4, RZ, RZ, R0 ;  /* 0x000000ffff047224 */ /* 0x000fce00078e0000 */
.L_x_6:
[----:B------:R-:W-:Y:S05]  /*01f0*/  BSYNC.RECONVERGENT B0 ;  /* 0x0000000000007941 */ /* 0x000fea0003800200 */
.L_x_5:
[----:B------:R-:W0:Y:S01]  /*0200*/  LDCU UR4, c[0x0][0x39c] ;  /* 0x00007380ff0477ac */ /* 0x000e220008000800 */
[----:B------:R-:W-:Y:S01]  /*0210*/  BSSY.RECONVERGENT B0, `(.L_x_7) ;  /* 0x0000014000007945 */ /* 0x000fe20003800200 */
[----:B------:R-:W1:Y:S01]  /*0220*/  LDCU UR5, c[0x0][0x394] ;  /* 0x00007280ff0577ac */ /* 0x000e620008000800 */
[----:B0-----:R-:W-:-:S06]  /*0230*/  UIADD3 UR4, UPT, UPT, UR4, -0x1, URZ ;  /* 0xffffffff04047890 */ /* 0x001fcc000fffe0ff */
[----:B------:R-:W-:Y:S01]  /*0240*/  I2FP.F32.U32 R7, UR4 ;  /* 0x0000000400077c45 */ /* 0x000fe20008201000 */
[----:B-1----:R-:W-:-:S03]  /*0250*/  UIADD3 UR4, UPT, UPT, UR5, -0x1, URZ ;  /* 0xffffffff05047890 */ /* 0x002fc6000fffe0ff */
[----:B------:R-:W0:Y:S03]  /*0260*/  MUFU.RCP R6, R7 ;  /* 0x0000000700067308 */ /* 0x000e260000001000 */
[----:B------:R-:W-:-:S05]  /*0270*/  IMAD R0, R5, UR4, RZ ;  /* 0x0000000405007c24 */ /* 0x000fca000f8e02ff */
[----:B------:R-:W-:Y:S01]  /*0280*/  I2FP.F32.S32 R0, R0 ;  /* 0x0000000000007245 */ /* 0x000fe20000201400 */
[----:B------:R-:W1:Y:S03]  /*0290*/  LDCU.64 UR4, c[0x0][0x358] ;  /* 0x00006b00ff0477ac */ /* 0x000e660008000a00 */
[----:B------:R-:W2:Y:S01]  /*02a0*/  FCHK P0, R0, R7 ;  /* 0x0000000700007302 */ /* 0x000ea20000000000 */
[----:B0-----:R-:W-:-:S04]  /*02b0*/  FFMA R3, -R7, R6, 1 ;  /* 0x3f80000007037423 */ /* 0x001fc80000000106 */
[----:B------:R-:W-:-:S04]  /*02c0*/  FFMA R3, R6, R3, R6 ;  /* 0x0000000306037223 */ /* 0x000fc80000000006 */
[----:B------:R-:W-:-:S04]  /*02d0*/  FFMA R6, R0, R3, RZ ;  /* 0x0000000300067223 */ /* 0x000fc800000000ff */
[----:B------:R-:W-:-:S04]  /*02e0*/  FFMA R8, -R7, R6, R0 ;  /* 0x0000000607087223 */ /* 0x000fc80000000100 */
[----:B------:R-:W-:Y:S01]  /*02f0*/  FFMA R3, R3, R8, R6 ;  /* 0x0000000803037223 */ /* 0x000fe20000000006 */
[----:B-12---:R-:W-:Y:S06]  /*0300*/  @!P0 BRA `(.L_x_8) ;  /* 0x0000000000108947 */ /* 0x006fec0003800000 */
[----:B------:R-:W-:Y:S01]  /*0310*/  IMAD.MOV.U32 R3, RZ, RZ, R7 ;  /* 0x000000ffff037224 */ /* 0x000fe200078e0007 */
[----:B------:R-:W-:-:S07]  /*0320*/  MOV R6, 0x340 ;  /* 0x0000034000067802 */ /* 0x000fce0000000f00 */
[----:B------:R-:W-:Y:S05]  /*0330*/  CALL.REL.NOINC `($__internal_1_$__cuda_sm3x_div_rn_noftz_f32_slowpath) ;  /* 0x0000000000747944 */ /* 0x000fea0003c00000 */
[----:B------:R-:W-:-:S07]  /*0340*/  IMAD.MOV.U32 R3, RZ, RZ, R0 ;  /* 0x000000ffff037224 */ /* 0x000fce00078e0000 */
.L_x_8:
[----:B------:R-:W-:Y:S05]  /*0350*/  BSYNC.RECONVERGENT B0 ;  /* 0x0000000000007941 */ /* 0x000fea0003800200 */
.L_x_7:
[----:B------:R-:W0:Y:S01]  /*0360*/  LDC R11, c[0x0][0x390] ;  /* 0x0000e400ff0b7b82 */ /* 0x000e220000000800 */
[----:B------:R-:W-:Y:S01]  /*0370*/  F2I.TRUNC.NTZ R0, R4 ;  /* 0x0000000400007305 */ /* 0x000fe2000020f100 */
[----:B------:R-:W1:Y:S06]  /*0380*/  LDCU UR6, c[0x0][0x398] ;  /* 0x00007300ff0677ac */ /* 0x000e6c0008000800 */
[----:B------:R-:W2:Y:S01]  /*0390*/  LDC.64 R8, c[0x0][0x380] ;  /* 0x0000e000ff087b82 */ /* 0x000ea20000000a00 */
[----:B------:R-:W0:Y:S02]  /*03a0*/  F2I.TRUNC.NTZ R13, R3 ;  /* 0x00000003000d7305 */ /* 0x000e24000020f100 */
[----:B0-----:R-:W-:-:S04]  /*03b0*/  IMAD R7, R13, R11, R0 ;  /* 0x0000000b0d077224 */ /* 0x001fc800078e0200 */
[----:B--2---:R-:W-:Y:S02]  /*03c0*/  IMAD.WIDE R8, R7, 0x4, R8 ;  /* 0x0000000407087825 */ /* 0x004fe400078e0208 */
[----:B------:R-:W0:Y:S03]  /*03d0*/  LDC.64 R6, c[0x0][0x388] ;  /* 0x0000e200ff067b82 */ /* 0x000e260000000a00 */
[----:B------:R-:W2:Y:S01]  /*03e0*/  LDG.E R12, desc[UR4][R8.64] ;  /* 0x00000004080c7981 */ /* 0x000ea2000c1e1900 */
[----:B------:R-:W-:-:S03]  /*03f0*/  IMAD.WIDE R10, R11, 0x4, R8 ;  /* 0x000000040b0a7825 */ /* 0x000fc600078e0208 */
[----:B------:R-:W2:Y:S04]  /*0400*/  LDG.E R17, desc[UR4][R8.64+0x4] ;  /* 0x0000040408117981 */ /* 0x000ea8000c1e1900 */
[----:B------:R-:W3:Y:S04]  /*0410*/  LDG.E R14, desc[UR4][R10.64] ;  /* 0x000000040a0e7981 */ /* 0x000ee8000c1e1900 */
[----:B------:R-:W3:Y:S01]  /*0420*/  LDG.E R19, desc[UR4][R10.64+0x4] ;  /* 0x000004040a137981 */ /* 0x000ee2000c1e1900 */
[----:B------:R-:W-:Y:S02]  /*0430*/  I2FP.F32.S32 R15, R0 ;  /* 0x00000000000f7245 */ /* 0x000fe40000201400 */
[----:B------:R-:W-:-:S03]  /*0440*/  I2FP.F32.S32 R0, R13 ;  /* 0x0000000d00007245 */ /* 0x000fc60000201400 */
[----:B------:R-:W-:Y:S01]  /*0450*/  FADD R15, -R15, R4 ;  /* 0x000000040f0f7221 */ /* 0x000fe20000000100 */
[----:B-1----:R-:W-:Y:S02]  /*0460*/  IMAD R5, R5, UR6, R2 ;  /* 0x0000000605057c24 */ /* 0x002fe4000f8e0202 */
[----:B------:R-:W-:Y:S02]  /*0470*/  FADD R0, -R0, R3 ;  /* 0x0000000300007221 */ /* 0x000fe40000000100 */
[----:B0-----:R-:W-:-:S04]  /*0480*/  IMAD.WIDE R6, R5, 0x4, R6 ;  /* 0x0000000405067825 */ /* 0x001fc800078e0206 */
[----:B--2---:R-:W-:-:S04]  /*0490*/  FADD R17, -R12, R17 ;  /* 0x000000110c117221 */ /* 0x004fc80000000100 */
[----:B------:R-:W-:Y:S01]  /*04a0*/  FFMA R17, R15, R17, R12 ;  /* 0x000000110f117223 */ /* 0x000fe2000000000c */
[----:B---3--:R-:W-:-:S04]  /*04b0*/  FADD R19, -R14, R19 ;  /* 0x000000130e137221 */ /* 0x008fc80000000100 */
[----:B------:R-:W-:-:S04]  /*04c0*/  FFMA R14, R15, R19, R14 ;  /* 0x000000130f0e7223 */ /* 0x000fc8000000000e */
[----:B------:R-:W-:-:S04]  /*04d0*/  FADD R14, -R17, R14 ;  /* 0x0000000e110e7221 */ /* 0x000fc80000000100 */
[----:B------:R-:W-:-:S05]  /*04e0*/  FFMA R17, R0, R14, R17 ;  /* 0x0000000e00117223 */ /* 0x000fca0000000011 */
[----:B------:R-:W-:Y:S01]  /*04f0*/  STG.E desc[UR4][R6.64], R17 ;  /* 0x0000001106007986 */ /* 0x000fe2000c101904 */
[----:B------:R-:W-:Y:S05]  /*0500*/  EXIT ;  /* 0x000000000000794d */ /* 0x000fea0003800000 */
        .weak           $__internal_1_$__cuda_sm3x_div_rn_noftz_f32_slowpath
        .type           $__internal_1_$__cuda_sm3x_div_rn_noftz_f32_slowpath,@function
        .size           $__internal_1_$__cuda_sm3x_div_rn_noftz_f32_slowpath,(.L_x_36 - $__internal_1_$__cuda_sm3x_div_rn_noftz_f32_slowpath)
$__internal_1_$__cuda_sm3x_div_rn_noftz_f32_slowpath:
[----:B------:R-:W-:Y:S01]  /*0510*/  SHF.R.U32.HI R8, RZ, 0x17, R3 ;  /* 0x00000017ff087819 */ /* 0x000fe20000011603 */
[----:B------:R-:W-:Y:S01]  /*0520*/  BSSY.RECONVERGENT B1, `(.L_x_9) ;  /* 0x0000062000017945 */ /* 0x000fe20003800200 */
[----:B------:R-:W-:Y:S02]  /*0530*/  SHF.R.U32.HI R7, RZ, 0x17, R0 ;  /* 0x00000017ff077819 */ /* 0x000fe40000011600 */
[----:B------:R-:W-:Y:S02]  /*0540*/  LOP3.LUT R12, R8, 0xff, RZ, 0xc0, !PT ;  /* 0x000000ff080c7812 */ /* 0x000fe400078ec0ff */
[----:B------:R-:W-:-:S03]  /*0550*/  LOP3.LUT R10, R7, 0xff, RZ, 0xc0, !PT ;  /* 0x000000ff070a7812 */ /* 0x000fc600078ec0ff */
[----:B------:R-:W-:Y:S02]  /*0560*/  VIADD R9, R12, 0xffffffff ;  /* 0xffffffff0c097836 */ /* 0x000fe40000000000 */
[----:B------:R-:W-:-:S03]  /*0570*/  VIADD R8, R10, 0xffffffff ;  /* 0xffffffff0a087836 */ /* 0x000fc60000000000 */
[----:B------:R-:W-:-:S04]  /*0580*/  ISETP.GT.U32.AND P0, PT, R9, 0xfd, PT ;  /* 0x000000fd0900780c */ /* 0x000fc80003f04070 */
[----:B------:R-:W-:-:S13]  /*0590*/  ISETP.GT.U32.OR P0, PT, R8, 0xfd, P0 ;  /* 0x000000fd0800780c */ /* 0x000fda0000704470 */
[----:B------:R-:W-:Y:S01]  /*05a0*/  @!P0 IMAD.MOV.U32 R7, RZ, RZ, RZ ;  /* 0x000000ffff078224 */ /* 0x000fe200078e00ff */
[----:B------:R-:W-:Y:S06]  /*05b0*/  @!P0 BRA `(.L_x_10) ;  /* 0x00000000005c8947 */ /* 0x000fec0003800000 */
[----:B------:R-:W-:Y:S02]  /*05c0*/  FSETP.GTU.FTZ.AND P0, PT, |R0|, +INF , PT ;  /* 0x7f8000000000780b */ /* 0x000fe40003f1c200 */
[----:B------:R-:W-:-:S04]  /*05d0*/  FSETP.GTU.FTZ.AND P1, PT, |R3|, +INF , PT ;  /* 0x7f8000000300780b */ /* 0x000fc80003f3c200 */
[----:B------:R-:W-:-:S13]  /*05e0*/  PLOP3.LUT P0, PT, P0, P1, PT, 0xf8, 0x8f ;  /* 0x00000000008f781c */ /* 0x000fda0000703f70 */
[----:B------:R-:W-:Y:S05]  /*05f0*/  @P0 BRA `(.L_x_11) ;  /* 0x00000004004c0947 */ /* 0x000fea0003800000 */
[----:B------:R-:W-:-:S13]  /*0600*/  LOP3.LUT P0, RZ, R3, 0x7fffffff, R0, 0xc8, !PT ;  /* 0x7fffffff03ff7812 */ /* 0x000fda000780c800 */
[----:B------:R-:W-:Y:S05]  /*0610*/  @!P0 BRA `(.L_x_12) ;  /* 0x00000004003c8947 */ /* 0x000fea0003800000 */
[C---:B------:R-:W-:Y:S02]  /*0620*/  FSETP.NEU.FTZ.AND P2, PT, |R0|.reuse, +INF , PT ;  /* 0x7f8000000000780b */ /* 0x040fe40003f5d200 */
[----:B------:R-:W-:Y:S02]  /*0630*/  FSETP.NEU.FTZ.AND P1, PT, |R3|, +INF , PT ;  /* 0x7f8000000300780b */ /* 0x000fe40003f3d200 */
[----:B------:R-:W-:-:S11]  /*0640*/  FSETP.NEU.FTZ.AND P0, PT, |R0|, +INF , PT ;  /* 0x7f8000000000780b */ /* 0x000fd60003f1d200 */
[----:B------:R-:W-:Y:S05]  /*0650*/  @!P1 BRA !P2, `(.L_x_12) ;  /* 0x00000004002c9947 */ /* 0x000fea0005000000 */
[----:B------:R-:W-:-:S04]  /*0660*/  LOP3.LUT P2, RZ, R0, 0x7fffffff, RZ, 0xc0, !PT ;  /* 0x7fffffff00ff7812 */ /* 0x000fc8000784c0ff */
[----:B------:R-:W-:-:S13]  /*0670*/  PLOP3.LUT P1, PT, P1, P2, PT, 0x2f, 0xf2 ;  /* 0x0000000000f2781c */ /* 0x000fda0000f24577 */
[----:B------:R-:W-:Y:S05]  /*0680*/  @P1 BRA `(.L_x_13) ;  /* 0x0000000400181947 */ /* 0x000fea0003800000 */
[----:B------:R-:W-:-:S04]  /*0690*/  LOP3.LUT P1, RZ, R3, 0x7fffffff, RZ, 0xc0, !PT ;  /* 0x7fffffff03ff7812 */ /* 0x000fc8000782c0ff */
[----:B------:R-:W-:-:S13]  /*06a0*/  PLOP3.LUT P0, PT, P0, P1, PT, 0x2f, 0xf2 ;  /* 0x0000000000f2781c */ /* 0x000fda0000702577 */
[----:B------:R-:W-:Y:S05]  /*06b0*/  @P0 BRA `(.L_x_14) ;  /* 0x0000000400000947 */ /* 0x000fea0003800000 */
[----:B------:R-:W-:Y:S02]  /*06c0*/  ISETP.GE.AND P0, PT, R8, RZ, PT ;  /* 0x000000ff0800720c */ /* 0x000fe40003f06270 */
[----:B------:R-:W-:-:S11]  /*06d0*/  ISETP.GE.AND P1, PT, R9, RZ, PT ;  /* 0x000000ff0900720c */ /* 0x000fd60003f26270 */
[----:B------:R-:W-:Y:S01]  /*06e0*/  @P0 MOV R7, RZ ;  /* 0x000000ff00070202 */ /* 0x000fe20000000f00 */
[----:B------:R-:W-:Y:S02]  /*06f0*/  @!P0 IMAD.MOV.U32 R7, RZ, RZ, -0x40 ;  /* 0xffffffc0ff078424 */ /* 0x000fe400078e00ff */
[----:B------:R-:W-:Y:S01]  /*0700*/  @!P0 FFMA R0, R0, 1.84467440737095516160e+19, RZ ;  /* 0x5f80000000008823 */ /* 0x000fe200000000ff */
[----:B------:R-:W-:Y:S01]  /*0710*/  @!P1 FFMA R3, R3, 1.84467440737095516160e+19, RZ ;  /* 0x5f80000003039823 */ /* 0x000fe200000000ff */
[----:B------:R-:W-:-:S07]  /*0720*/  @!P1 VIADD R7, R7, 0x40 ;  /* 0x0000004007079836 */ /* 0x000fce0000000000 */
.L_x_10:
[----:B------:R-:W-:Y:S01]  /*0730*/  LEA R8, R12, 0xc0800000, 0x17 ;  /* 0xc08000000c087811 */ /* 0x000fe200078eb8ff */
[----:B------:R-:W-:Y:S04]  /*0740*/  BSSY.RECONVERGENT B2, `(.L_x_15) ;  /* 0x0000036000027945 */ /* 0x000fe80003800200 */
[----:B------:R-:W-:Y:S02]  /*0750*/  IMAD.IADD R8, R3, 0x1, -R8 ;  /* 0x0000000103087824 */ /* 0x000fe400078e0a08 */
[----:B------:R-:W-:Y:S02]  /*0760*/  VIADD R3, R10, 0xffffff81 ;  /* 0xffffff810a037836 */ /* 0x000fe40000000000 */
[----:B------:R0:W1:Y:S01]  /*0770*/  MUFU.RCP R9, R8 ;  /* 0x0000000800097308 */ /* 0x0000620000001000 */
[----:B------:R-:W-:Y:S01]  /*0780*/  FADD.FTZ R11, -R8, -RZ ;  /* 0x800000ff080b7221 */ /* 0x000fe20000010100 */
[C---:B------:R-:W-:Y:S01]  /*0790*/  IMAD R0, R3.reuse, -0x800000, R0 ;  /* 0xff80000003007824 */ /* 0x040fe200078e0200 */
[----:B0-----:R-:W-:-:S04]  /*07a0*/  IADD3 R8, PT, PT, R3, 0x7f, -R12 ;  /* 0x0000007f03087810 */ /* 0x001fc80007ffe80c */
[----:B------:R-:W-:Y:S01]  /*07b0*/  IADD3 R8, PT, PT, R8, R7, RZ ;  /* 0x0000000708087210 */ /* 0x000fe20007ffe0ff */
[----:B-1----:R-:W-:-:S04]  /*07c0*/  FFMA R10, R9, R11, 1 ;  /* 0x3f800000090a7423 */ /* 0x002fc8000000000b */
[----:B------:R-:W-:-:S04]  /*07d0*/  FFMA R14, R9, R10, R9 ;  /* 0x0000000a090e7223 */ /* 0x000fc80000000009 */
[----:B------:R-:W-:-:S04]  /*07e0*/  FFMA R9, R0, R14, RZ ;  /* 0x0000000e00097223 */ /* 0x000fc800000000ff */
[----:B------:R-:W-:-:S04]  /*07f0*/  FFMA R10, R11, R9, R0 ;  /* 0x000000090b0a7223 */ /* 0x000fc80000000000 */
[----:B------:R-:W-:-:S04]  /*0800*/  FFMA R9, R14, R10, R9 ;  /* 0x0000000a0e097223 */ /* 0x000fc80000000009 */
[----:B------:R-:W-:-:S04]  /*0810*/  FFMA R10, R11, R9, R0 ;  /* 0x000000090b0a7223 */ /* 0x000fc80000000000 */
[----:B------:R-:W-:-:S05]  /*0820*/  FFMA R0, R14, R10, R9 ;  /* 0x0000000a0e007223 */ /* 0x000fca0000000009 */
[----:B------:R-:W-:-:S04]  /*0830*/  SHF.R.U32.HI R3, RZ, 0x17, R0 ;  /* 0x00000017ff037819 */ /* 0x000fc80000011600 */
[----:B------:R-:W-:-:S05]  /*0840*/  LOP3.LUT R3, R3, 0xff, RZ, 0xc0, !PT ;  /* 0x000000ff03037812 */ /* 0x000fca00078ec0ff */
[----:B------:R-:W-:-:S04]  /*0850*/  IMAD.IADD R11, R3, 0x1, R8 ;  /* 0x00000001030b7824 */ /* 0x000fc800078e0208 */
[----:B------:R-:W-:-:S05]  /*0860*/  VIADD R3, R11, 0xffffffff ;  /* 0xffffffff0b037836 */ /* 0x000fca0000000000 */
[----:B------:R-:W-:-:S13]  /*0870*/  ISETP.GE.U32.AND P0, PT, R3, 0xfe, PT ;  /* 0x000000fe0300780c */ /* 0x000fda0003f06070 */
[----:B------:R-:W-:Y:S05]  /*0880*/  @!P0 BRA `(.L_x_16) ;  /* 0x0000000000808947 */ /* 0x000fea0003800000 */
[----:B------:R-:W-:-:S13]  /*0890*/  ISETP.GT.AND P0, PT, R11, 0xfe, PT ;  /* 0x000000fe0b00780c */ /* 0x000fda0003f04270 */
[----:B------:R-:W-:Y:S05]  /*08a0*/  @P0 BRA `(.L_x_17) ;  /* 0x00000000006c0947 */ /* 0x000fea0003800000 */
[----:B------:R-:W-:-:S13]  /*08b0*/  ISETP.GE.AND P0, PT, R11, 0x1, PT ;  /* 0x000000010b00780c */ /* 0x000fda0003f06270 */
[----:B------:R-:W-:Y:S05]  /*08c0*/  @P0 BRA `(.L_x_18) ;  /* 0x0000000000740947 */ /* 0x000fea0003800000 */
[----:B------:R-:W-:Y:S02]  /*08d0*/  ISETP.GE.AND P0, PT, R11, -0x18, PT ;  /* 0xffffffe80b00780c */ /* 0x000fe40003f06270 */
[----:B------:R-:W-:-:S11]  /*08e0*/  LOP3.LUT R0, R0, 0x80000000, RZ, 0xc0, !PT ;  /* 0x8000000000007812 */ /* 0x000fd600078ec0ff */
[----:B------:R-:W-:Y:S05]  /*08f0*/  @!P0 BRA `(.L_x_18) ;  /* 0x0000000000688947 */ /* 0x000fea0003800000 */
[CCC-:B------:R-:W-:Y:S01]  /*0900*/  FFMA.RZ R3, R14.reuse, R10.reuse, R9.reuse ;  /* 0x0000000a0e037223 */ /* 0x1c0fe2000000c009 */
[CCC-:B------:R-:W-:Y:S01]  /*0910*/  FFMA.RM R8, R14.reuse, R10.reuse, R9.reuse ;  /* 0x0000000a0e087223 */ /* 0x1c0fe20000004009 */
[C---:B------:R-:W-:Y:S02]  /*0920*/  ISETP.NE.AND P2, PT, R11.reuse, RZ, PT ;  /* 0x000000ff0b00720c */ /* 0x040fe40003f45270 */
[----:B------:R-:W-:Y:S02]  /*0930*/  ISETP.NE.AND P1, PT, R11, RZ, PT ;  /* 0x000000ff0b00720c */ /* 0x000fe40003f25270 */
[----:B------:R-:W-:Y:S01]  /*0940*/  LOP3.LUT R7, R3, 0x7fffff, RZ, 0xc0, !PT ;  /* 0x007fffff03077812 */ /* 0x000fe200078ec0ff */
[----:B------:R-:W-:Y:S01]  /*0950*/  FFMA.RP R3, R14, R10, R9 ;  /* 0x0000000a0e037223 */ /* 0x000fe20000008009 */
[----:B------:R-:W-:Y:S02]  /*0960*/  VIADD R10, R11, 0x20 ;  /* 0x000000200b0a7836 */ /* 0x000fe40000000000 */
[----:B------:R-:W-:Y:S01]  /*0970*/  LOP3.LUT R7, R7, 0x800000, RZ, 0xfc, !PT ;  /* 0x0080000007077812 */ /* 0x000fe200078efcff */
[----:B------:R-:W-:Y:S01]  /*0980*/  IMAD.MOV R9, RZ, RZ, -R11 ;  /* 0x000000ffff097224 */ /* 0x000fe200078e0a0b */
[----:B------:R-:W-:-:S02]  /*0990*/  FSETP.NEU.FTZ.AND P0, PT, R3, R8, PT ;  /* 0x000000080300720b */ /* 0x000fc40003f1d000 */
[----:B------:R-:W-:Y:S02]  /*09a0*/  SHF.L.U32 R10, R7, R10, RZ ;  /* 0x0000000a070a7219 */ /* 0x000fe400000006ff */
[----:B------:R-:W-:Y:S02]  /*09b0*/  SEL R8, R9, RZ, P2 ;  /* 0x000000ff09087207 */ /* 0x000fe40001000000 */
[----:B------:R-:W-:Y:S02]  /*09c0*/  ISETP.NE.AND P1, PT, R10, RZ, P1 ;  /* 0x000000ff0a00720c */ /* 0x000fe40000f25270 */
[----:B------:R-:W-:Y:S02]  /*09d0*/  SHF.R.U32.HI R8, RZ, R8, R7 ;  /* 0x00000008ff087219 */ /* 0x000fe40000011607 */
[----:B------:R-:W-:Y:S02]  /*09e0*/  PLOP3.LUT P0, PT, P0, P1, PT, 0xf8, 0x8f ;  /* 0x00000000008f781c */ /* 0x000fe40000703f70 */
[----:B------:R-:W-:-:S02]  /*09f0*/  SHF.R.U32.HI R10, RZ, 0x1, R8 ;  /* 0x00000001ff0a7819 */ /* 0x000fc40000011608 */
[----:B------:R-:W-:-:S04]  /*0a00*/  SEL R3, RZ, 0x1, !P0 ;  /* 0x00000001ff037807 */ /* 0x000fc80004000000 */
[----:B------:R-:W-:-:S04]  /*0a10*/  LOP3.LUT R3, R3, 0x1, R10, 0xf8, !PT ;  /* 0x0000000103037812 */ /* 0x000fc800078ef80a */
[----:B------:R-:W-:-:S04]  /*0a20*/  LOP3.LUT R3, R3, R8, RZ, 0xc0, !PT ;  /* 0x0000000803037212 */ /* 0x000fc800078ec0ff */
[----:B------:R-:W-:-:S04]  /*0a30*/  IADD3 R3, PT, PT, R10, R3, RZ ;  /* 0x000000030a037210 */ /* 0x000fc80007ffe0ff */
[----:B------:R-:W-:Y:S01]  /*0a40*/  LOP3.LUT R0, R3, R0, RZ, 0xfc, !PT ;  /* 0x0000000003007212 */ /* 0x000fe200078efcff */
[----:B------:R-:W-:Y:S06]  /*0a50*/  BRA `(.L_x_18) ;  /* 0x0000000000107947 */ /* 0x000fec0003800000 */
.L_x_17:
[----:B------:R-:W-:-:S04]  /*0a60*/  LOP3.LUT R0, R0, 0x80000000, RZ, 0xc0, !PT ;  /* 0x8000000000007812 */ /* 0x000fc800078ec0ff */
[----:B------:R-:W-:Y:S01]  /*0a70*/  LOP3.LUT R0, R0, 0x7f800000, RZ, 0xfc, !PT ;  /* 0x7f80000000007812 */ /* 0x000fe200078efcff */
[----:B------:R-:W-:Y:S06]  /*0a80*/  BRA `(.L_x_18) ;  /* 0x0000000000047947 */ /* 0x000fec0003800000 */
.L_x_16:
[----:B------:R-:W-:-:S07]  /*0a90*/  IMAD R0, R8, 0x800000, R0 ;  /* 0x0080000008007824 */ /* 0x000fce00078e0200 */
.L_x_18:
[----:B------:R-:W-:Y:S05]  /*0aa0*/  BSYNC.RECONVERGENT B2 ;  /* 0x0000000000027941 */ /* 0x000fea0003800200 */
.L_x_15:
[----:B------:R-:W-:Y:S05]  /*0ab0*/  BRA `(.L_x_19) ;  /* 0x0000000000207947 */ /* 0x000fea0003800000 */
.L_x_14:
[----:B------:R-:W-:-:S04]  /*0ac0*/  LOP3.LUT R0, R3, 0x80000000, R0, 0x48, !PT ;  /* 0x8000000003007812 */ /* 0x000fc800078e4800 */
[----:B------:R-:W-:Y:S01]  /*0ad0*/  LOP3.LUT R0, R0, 0x7f800000, RZ, 0xfc, !PT ;  /* 0x7f80000000007812 */ /* 0x000fe200078efcff */
[----:B------:R-:W-:Y:S06]  /*0ae0*/  BRA `(.L_x_19) ;  /* 0x0000000000147947 */ /* 0x000fec0003800000 */
.L_x_13:
[----:B------:R-:W-:Y:S01]  /*0af0*/  LOP3.LUT R0, R3, 0x80000000, R0, 0x48, !PT ;  /* 0x8000000003007812 */ /* 0x000fe200078e4800 */
[----:B------:R-:W-:Y:S06]  /*0b00*/  BRA `(.L_x_19) ;  /* 0x00000000000c7947 */ /* 0x000fec0003800000 */
.L_x_12:
[----:B------:R-:W0:Y:S01]  /*0b10*/  MUFU.RSQ R0, -QNAN ;  /* 0xffc0000000007908 */ /* 0x000e220000001400 */
[----:B------:R-:W-:Y:S05]  /*0b20*/  BRA `(.L_x_19) ;  /* 0x0000000000047947 */ /* 0x000fea0003800000 */
.L_x_11:
[----:B------:R-:W-:-:S07]  /*0b30*/  FADD.FTZ R0, R0, R3 ;  /* 0x0000000300007221 */ /* 0x000fce0000010000 */
.L_x_19:
[----:B------:R-:W-:Y:S05]  /*0b40*/  BSYNC.RECONVERGENT B1 ;  /* 0x0000000000017941 */ /* 0x000fea0003800200 */
.L_x_9:
[----:B------:R-:W-:-:S04]  /*0b50*/  IMAD.MOV.U32 R7, RZ, RZ, 0x0 ;  /* 0x00000000ff077424 */ /* 0x000fc800078e00ff */
[----:B0-----:R-:W-:Y:S05]  /*0b60*/  RET.REL.NODEC R6 `(_Z12resizeKernelPfS_iiii) ;  /* 0xfffffff406247950 */ /* 0x001fea0003c3ffff */
.L_x_20:
        /* <DEDUP_REMOVED lines=9> */
.L_x_36:


//--------------------- .text._Z15normalizeKernelPfS_iff --------------------------
	.section	.text._Z15normalizeKernelPfS_iff,"ax",@progbits
	.align	128
        .global         _Z15normalizeKernelPfS_iff
        .type           _Z15normalizeKernelPfS_iff,@function
        .size           _Z15normalizeKernelPfS_iff,(.L_x_37 - _Z15normalizeKernelPfS_iff)
        .other          _Z15normalizeKernelPfS_iff,@"STO_CUDA_ENTRY STV_DEFAULT"
_Z15normalizeKernelPfS_iff:
.text._Z15normalizeKernelPfS_iff:
[----:B------:R-:W-:Y:S01]  /*0000*/  LDC R1, c[0x0][0x37c] ;  /* 0x0000df00ff017b82 */ /* 0x000fe20000000800 */
[----:B------:R-:W0:Y:S07]  /*0010*/  S2R R2, SR_TID.X ;  /* 0x0000000000027919 */ /* 0x000e2e0000002100 */
[----:B------:R-:W0:Y:S01]  /*0020*/  S2UR UR4, SR_CTAID.X ;  /* 0x00000000000479c3 */ /* 0x000e220000002500 */
[----:B------:R-:W1:Y:S07]  /*0030*/  LDCU UR5, c[0x0][0x390] ;  /* 0x00007200ff0577ac */ /* 0x000e6e0008000800 */
[----:B------:R-:W0:Y:S02]  /*0040*/  LDC R3, c[0x0][0x360] ;  /* 0x0000d800ff037b82 */ /* 0x000e240000000800 */
[----:B0-----:R-:W-:-:S05]  /*0050*/  IMAD R2, R3, UR4, R2 ;  /* 0x0000000403027c24 */ /* 0x001fca000f8e0202 */
[----:B-1----:R-:W-:-:S13]  /*0060*/  ISETP.GE.AND P0, PT, R2, UR5, PT ;  /* 0x0000000502007c0c */ /* 0x002fda000bf06270 */
[----:B------:R-:W-:Y:S05]  /*0070*/  @P0 EXIT ;  /* 0x000000000000094d */ /* 0x000fea0003800000 */
[----:B------:R-:W0:Y:S01]  /*0080*/  LDC.64 R4, c[0x0][0x380] ;  /* 0x0000e000ff047b82 */ /* 0x000e220000000a00 */
[----:B------:R-:W1:Y:S01]  /*0090*/  LDCU.64 UR4, c[0x0][0x358] ;  /* 0x00006b00ff0477ac */ /* 0x000e620008000a00 */
[----:B------:R-:W2:Y:S06]  /*00a0*/  LDCU UR6, c[0x0][0x394] ;  /* 0x00007280ff0677ac */ /* 0x000eac0008000800 */
[----:B------:R-:W2:Y:S01]  /*00b0*/  LDC R3, c[0x0][0x398] ;  /* 0x0000e600ff037b82 */ /* 0x000ea20000000800 */
[----:B0-----:R-:W-:-:S05]  /*00c0*/  IMAD.WIDE R4, R2, 0x4, R4 ;  /* 0x0000000402047825 */ /* 0x001fca00078e0204 */
[----:B-1----:R-:W3:Y:S01]  /*00d0*/  LDG.E R0, desc[UR4][R4.64] ;  /* 0x0000000404007981 */ /* 0x002ee2000c1e1900 */
[----:B------:R-:W-:Y:S01]  /*00e0*/  BSSY.RECONVERGENT B0, `(.L_x_21) ;  /* 0x000000e000007945 */ /* 0x000fe20003800200 */
[----:B--2---:R-:W-:-:S04]  /*00f0*/  FADD R3, R3, -UR6 ;  /* 0x8000000603037e21 */ /* 0x004fc80008000000 */
[----:B------:R-:W0:Y:S02]  /*0100*/  MUFU.RCP R6, R3 ;  /* 0x0000000300067308 */ /* 0x000e240000001000 */
[----:B0-----:R-:W-:-:S04]  /*0110*/  FFMA R7, -R3, R6, 1 ;  /* 0x3f80000003077423 */ /* 0x001fc80000000106 */
[----:B------:R-:W-:Y:S01]  /*0120*/  FFMA R7, R6, R7, R6 ;  /* 0x0000000706077223 */ /* 0x000fe20000000006 */
[----:B---3--:R-:W-:-:S04]  /*0130*/  FADD R0, R0, -UR6 ;  /* 0x8000000600007e21 */ /* 0x008fc80008000000 */
[----:B------:R-:W0:Y:S01]  /*0140*/  FCHK P0, R0, R3 ;  /* 0x0000000300007302 */ /* 0x000e220000000000 */
[----:B------:R-:W-:-:S04]  /*0150*/  FFMA R6, R0, R7, RZ ;  /* 0x0000000700067223 */ /* 0x000fc800000000ff */
[----:B------:R-:W-:-:S04]  /*0160*/  FFMA R8, -R3, R6, R0 ;  /* 0x0000000603087223 */ /* 0x000fc80000000100 */
[----:B------:R-:W-:Y:S01]  /*0170*/  FFMA R7, R7, R8, R6 ;  /* 0x0000000807077223 */ /* 0x000fe20000000006 */
[----:B0-----:R-:W-:Y:S06]  /*0180*/  @!P0 BRA `(.L_x_22) ;  /* 0x00000000000c8947 */ /* 0x001fec0003800000 */
[----:B------:R-:W-:-:S07]  /*0190*/  MOV R4, 0x1b0 ;  /* 0x000001b000047802 */ /* 0x000fce0000000f00 */
[----:B------:R-:W-:Y:S05]  /*01a0*/  CALL.REL.NOINC `($__internal_2_$__cuda_sm3x_div_rn_noftz_f32_slowpath) ;  /* 0x0000000000187944 */ /* 0x000fea0003c00000 */
[----:B------:R-:W-:-:S07]  /*01b0*/  IMAD.MOV.U32 R7, RZ, RZ, R0 ;  /* 0x000000ffff077224 */ /* 0x000fce00078e0000 */
.L_x_22:
[----:B------:R-:W-:Y:S05]  /*01c0*/  BSYNC.RECONVERGENT B0 ;  /* 0x0000000000007941 */ /* 0x000fea0003800200 */
.L_x_21:
[----:B------:R-:W0:Y:S02]  /*01d0*/  LDC.64 R4, c[0x0][0x388] ;  /* 0x0000e200ff047b82 */ /* 0x000e240000000a00 */
[----:B0-----:R-:W-:-:S05]  /*01e0*/  IMAD.WIDE R2, R2, 0x4, R4 ;  /* 0x0000000402027825 */ /* 0x001fca00078e0204 */
[----:B------:R-:W-:Y:S01]  /*01f0*/  STG.E desc[UR4][R2.64], R7 ;  /* 0x0000000702007986 */ /* 0x000fe2000c101904 */
[----:B------:R-:W-:Y:S05]  /*0200*/  EXIT ;  /* 0x000000000000794d */ /* 0x000fea0003800000 */
        .weak           $__internal_2_$__cuda_sm3x_div_rn_noftz_f32_slowpath
        .type           $__internal_2_$__cuda_sm3x_div_rn_noftz_f32_slowpath,@function
        .size           $__internal_2_$__cuda_sm3x_div_rn_noftz_f32_slowpath,(.L_x_37 - $__internal_2_$__cuda_sm3x_div_rn_noftz_f32_slowpath)
$__internal_2_$__cuda_sm3x_div_rn_noftz_f32_slowpath:
[--C-:B------:R-:W-:Y:S01]  /*0210*/  SHF.R.U32.HI R6, RZ, 0x17, R3.reuse ;  /* 0x00000017ff067819 */ /* 0x100fe20000011603 */
[----:B------:R-:W-:Y:S01]  /*0220*/  BSSY.RECONVERGENT B1, `(.L_x_23) ;  /* 0x0000064000017945 */ /* 0x000fe20003800200 */
[--C-:B------:R-:W-:Y:S01]  /*0230*/  SHF.R.U32.HI R5, RZ, 0x17, R0.reuse ;  /* 0x00000017ff057819 */ /* 0x100fe20000011600 */
[----:B------:R-:W-:Y:S01]  /*0240*/  IMAD.MOV.U32 R7, RZ, RZ, R0 ;  /* 0x000000ffff077224 */ /* 0x000fe200078e0000 */
[----:B------:R-:W-:Y:S01]  /*0250*/  LOP3.LUT R6, R6, 0xff, RZ, 0xc0, !PT ;  /* 0x000000ff06067812 */ /* 0x000fe200078ec0ff */
[----:B------:R-:W-:Y:S01]  /*0260*/  IMAD.MOV.U32 R8, RZ, RZ, R3 ;  /* 0x000000ffff087224 */ /* 0x000fe200078e0003 */
        /* <DEDUP_REMOVED lines=25> */
[----:B------:R-:W-:Y:S02]  /*0400*/  @P0 IMAD.MOV.U32 R9, RZ, RZ, RZ ;  /* 0x000000ffff090224 */ /* 0x000fe400078e00ff */
[----:B------:R-:W-:Y:S01]  /*0410*/  @!P0 FFMA R7, R0, 1.84467440737095516160e+19, RZ ;  /* 0x5f80000000078823 */ /* 0x000fe200000000ff */
[----:B------:R-:W-:Y:S02]  /*0420*/  @!P0 IMAD.MOV.U32 R9, RZ, RZ, -0x40 ;  /* 0xffffffc0ff098424 */ /* 0x000fe400078e00ff */
[----:B------:R-:W-:Y:S02]  /*0430*/  @!P1 FFMA R8, R3, 1.84467440737095516160e+19, RZ ;  /* 0x5f80000003089823 */ /* 0x000fe400000000ff */
[----:B------:R-:W-:-:S07]  /*0440*/  @!P1 VIADD R9, R9, 0x40 ;  /* 0x0000004009099836 */ /* 0x000fce0000000000 */
.L_x_24:
[----:B------:R-:W-:Y:S01]  /*0450*/  LEA R3, R6, 0xc0800000, 0x17 ;  /* 0xc080000006037811 */ /* 0x000fe200078eb8ff */
[----:B------:R-:W-:Y:S01]  /*0460*/  VIADD R5, R5, 0xffffff81 ;  /* 0xffffff8105057836 */ /* 0x000fe20000000000 */
[----:B------:R-:W-:Y:S03]  /*0470*/  BSSY.RECONVERGENT B2, `(.L_x_29) ;  /* 0x0000035000027945 */ /* 0x000fe60003800200 */
[----:B------:R-:W-:Y:S01]  /*0480*/  IMAD.IADD R3, R8, 0x1, -R3 ;  /* 0x0000000108037824 */ /* 0x000fe200078e0a03 */
[C---:B------:R-:W-:Y:S01]  /*0490*/  IADD3 R6, PT, PT, R5.reuse, 0x7f, -R6 ;  /* 0x0000007f05067810 */ /* 0x040fe20007ffe806 */
[----:B------:R-:W-:Y:S02]  /*04a0*/  IMAD R0, R5, -0x800000, R7 ;  /* 0xff80000005007824 */ /* 0x000fe400078e0207 */
[----:B------:R-:W0:Y:S01]  /*04b0*/  MUFU.RCP R8, R3 ;  /* 0x0000000300087308 */ /* 0x000e220000001000 */
[----:B------:R-:W-:Y:S01]  /*04c0*/  FADD.FTZ R11, -R3, -RZ ;  /* 0x800000ff030b7221 */ /* 0x000fe20000010100 */
[----:B------:R-:W-:-:S03]  /*04d0*/  IMAD.IADD R6, R6, 0x1, R9 ;  /* 0x0000000106067824 */ /* 0x000fc600078e0209 */
[----:B0-----:R-:W-:-:S04]  /*04e0*/  FFMA R13, R8, R11, 1 ;  /* 0x3f800000080d7423 */ /* 0x001fc8000000000b */
        /* <DEDUP_REMOVED lines=37> */
[----:B------:R-:W-:-:S05]  /*0740*/  LOP3.LUT R3, R3, R6, RZ, 0xc0, !PT ;  /* 0x0000000603037212 */ /* 0x000fca00078ec0ff */
[----:B------:R-:W-:-:S05]  /*0750*/  IMAD.IADD R3, R8, 0x1, R3 ;  /* 0x0000000108037824 */ /* 0x000fca00078e0203 */
[----:B------:R-:W-:Y:S01]  /*0760*/  LOP3.LUT R0, R3, R0, RZ, 0xfc, !PT ;  /* 0x0000000003007212 */ /* 0x000fe200078efcff */
[----:B------:R-:W-:Y:S06]  /*0770*/  BRA `(.L_x_32) ;  /* 0x0000000000107947 */ /* 0x000fec0003800000 */
.L_x_31:
[----:B------:R-:W-:-:S04]  /*0780*/  LOP3.LUT R0, R0, 0x80000000, RZ, 0xc0, !PT ;  /* 0x8000000000007812 */ /* 0x000fc800078ec0ff */
[----:B------:R-:W-:Y:S01]  /*0790*/  LOP3.LUT R0, R0, 0x7f800000, RZ, 0xfc, !PT ;  /* 0x7f80000000007812 */ /* 0x000fe200078efcff */
[----:B------:R-:W-:Y:S06]  /*07a0*/  BRA `(.L_x_32) ;  /* 0x0000000000047947 */ /* 0x000fec0003800000 */
.L_x_30:
[----:B------:R-:W-:-:S07]  /*07b0*/  IMAD R0, R6, 0x800000, R0 ;  /* 0x0080000006007824 */ /* 0x000fce00078e0200 */
.L_x_32:
[----:B------:R-:W-:Y:S05]  /*07c0*/  BSYNC.RECONVERGENT B2 ;  /* 0x0000000000027941 */ /* 0x000fea0003800200 */
.L_x_29:
[----:B------:R-:W-:Y:S05]  /*07d0*/  BRA `(.L_x_33) ;  /* 0x0000000000207947 */ /* 0x000fea0003800000 */
.L_x_28:
[----:B------:R-:W-:-:S04]  /*07e0*/  LOP3.LUT R0, R8, 0x80000000, R7, 0x48, !PT ;  /* 0x8000000008007812 */ /* 0x000fc800078e4807 */
[----:B------:R-:W-:Y:S01]  /*07f0*/  LOP3.LUT R0, R0, 0x7f800000, RZ, 0xfc, !PT ;  /* 0x7f80000000007812 */ /* 0x000fe200078efcff */
[----:B------:R-:W-:Y:S06]  /*0800*/  BRA `(.L_x_33) ;  /* 0x0000000000147947 */ /* 0x000fec0003800000 */
.L_x_27:
[----:B------:R-:W-:Y:S01]  /*0810*/  LOP3.LUT R0, R8, 0x80000000, R7, 0x48, !PT ;  /* 0x8000000008007812 */ /* 0x000fe200078e4807 */
[----:B------:R-:W-:Y:S06]  /*0820*/  BRA `(.L_x_33) ;  /* 0x00000000000c7947 */ /* 0x000fec0003800000 */
.L_x_26:
[----:B------:R-:W0:Y:S01]  /*0830*/  MUFU.RSQ R0, -QNAN ;  /* 0xffc0000000007908 */ /* 0x000e220000001400 */
[----:B------:R-:W-:Y:S05]  /*0840*/  BRA `(.L_x_33) ;  /* 0x0000000000047947 */ /* 0x000fea0003800000 */
.L_x_25:
[----:B------:R-:W-:-:S07]  /*0850*/  FADD.FTZ R0, R0, R3 ;  /* 0x0000000300007221 */ /* 0x000fce0000010000 */
.L_x_33:
[----:B------:R-:W-:Y:S05]  /*0860*/  BSYNC.RECONVERGENT B1 ;  /* 0x0000000000017941 */ /* 0x000fea0003800200 */
.L_x_23:
[----:B------:R-:W-:-:S04]  /*0870*/  IMAD.MOV.U32 R5, RZ, RZ, 0x0 ;  /* 0x00000000ff057424 */ /* 0x000fc800078e00ff */
[----:B0-----:R-:W-:Y:S05]  /*0880*/  RET.REL.NODEC R4 `(_Z15normalizeKernelPfS_iff) ;  /* 0xfffffff404dc7950 */ /* 0x001fea0003c3ffff */
.L_x_34:
        /* <DEDUP_REMOVED lines=15> */
.L_x_37:


//--------------------- .nv.shared.reserved.0     --------------------------
	.section	.nv.shared.reserved.0,"aw",@nobits
	.weak		__nv_reservedSMEM_offset_0_alias
	.size		__nv_reservedSMEM_offset_0_alias, 0, 64
	.other		__nv_reservedSMEM_offset_0_alias,@"STO_CUDA_RESERVED_SHARED STV_DEFAULT"
__nv_reservedSMEM_offset_0_alias:
	.zero		0
	.zero		64


//--------------------- .nv.constant0._Z17sobelFilterKernelPfS_ii --------------------------
	.section	.nv.constant0._Z17sobelFilterKernelPfS_ii,"a",@progbits
	.sectionflags	@""
	.align	4
.nv.constant0._Z17sobelFilterKernelPfS_ii:
	.zero		920


//--------------------- .nv.constant0._Z12resizeKernelPfS_iiii --------------------------
	.section	.nv.constant0._Z12resizeKernelPfS_iiii,"a",@progbits
	.sectionflags	@""
	.align	4
.nv.constant0._Z12resizeKernelPfS_iiii:
	.zero		928


//--------------------- .nv.constant0._Z15normalizeKernelPfS_iff --------------------------
	.section	.nv.constant0._Z15normalizeKernelPfS_iff,"a",@progbits
	.sectionflags	@""
	.align	4
.nv.constant0._Z15normalizeKernelPfS_iff:
	.zero		924


//--------------------- SYMBOLS --------------------------

	.type		.nv.reservedSmem.offset0,@object
	.size		.nv.reservedSmem.offset0,0x4
